	.target	sm_100a

	.elftype	@"ET_EXEC"


//--------------------- .note.nv.tkinfo           --------------------------
	.section	.note.nv.tkinfo,"",@"SHT_NOTE"
	.sectionflags	@"SHF_NOTE_NV_TKINFO"
	.tkinfo
        /*0018*/ 	.word	0x00000081
        /*0030*/ 	.string	""
        /*0030*/ 	.string	"ptxas-blackwell"
        /*0030*/ 	.string	"Cuda compilation tools, release 12.9, V12.9.86"
        /*0030*/ 	.string	"Build cuda_12.9.r12.9/compiler.36037853_0"
        /*0030*/ 	.string	"-v  -suppress-debug-info  -lineinfo  -arch sm_100a "



//--------------------- .note.nv.cuver            --------------------------
	.section	.note.nv.cuver,"",@"SHT_NOTE"
	.sectionflags	@"SHF_NOTE_NV_CUVER"
        /*0018*/ 	.short	0x0001
        /*001a*/ 	.short	0x0064
        /*001c*/ 	.short	0x0001
        /*001e*/ 	.short	0x0000
        /*0020*/ 	.short	0x0001
        /*0022*/ 	.short	0x0000


//--------------------- .nv.info                  --------------------------
	.section	.nv.info,"",@"SHT_CUDA_INFO"
	.align	4


	//----- nvinfo : EIATTR_REGCOUNT
	.align		4
        /*0000*/ 	.byte	0x04, 0x2f
        /*0002*/ 	.short	(.L_4 - .L_3)
	.align		4
.L_3:
        /*0004*/ 	.word	index@(gluon_tcgen05)
        /*0008*/ 	.word	0x00000047


	//----- nvinfo : EIATTR_FRAME_SIZE
	.align		4
.L_4:
        /*000c*/ 	.byte	0x04, 0x11
        /*000e*/ 	.short	(.L_6 - .L_5)
	.align		4
.L_5:
        /*0010*/ 	.word	index@($__internal_2_$__cuda_sm10x_tcgen05_guardrail_trap_unallocated_columns_being_dealloced)
        /*0014*/ 	.word	0x00000000


	//----- nvinfo : EIATTR_FRAME_SIZE
	.align		4
.L_6:
        /*0018*/ 	.byte	0x04, 0x11
        /*001a*/ 	.short	(.L_8 - .L_7)
	.align		4
.L_7:
        /*001c*/ 	.word	index@($__internal_1_$__cuda_sm10x_tcgen05_guardrail_trap_phase_invalid_during_alloc)
        /*0020*/ 	.word	0x00000000


	//----- nvinfo : EIATTR_FRAME_SIZE
	.align		4
.L_8:
        /*0024*/ 	.byte	0x04, 0x11
        /*0026*/ 	.short	(.L_10 - .L_9)
	.align		4
.L_9:
        /*0028*/ 	.word	index@($__internal_0_$__cuda_sm10x_tcgen05_guardrail_trap_col_being_dealloced_not_returned_by_alloc)
        /*002c*/ 	.word	0x00000000


	//----- nvinfo : EIATTR_FRAME_SIZE
	.align		4
.L_10:
        /*0030*/ 	.byte	0x04, 0x11
        /*0032*/ 	.short	(.L_12 - .L_11)
	.align		4
.L_11:
        /*0034*/ 	.word	index@(gluon_tcgen05)
        /*0038*/ 	.word	0x00000000


	//----- nvinfo : EIATTR_MIN_STACK_SIZE
	.align		4
.L_12:
        /*003c*/ 	.byte	0x04, 0x12
        /*003e*/ 	.short	(.L_14 - .L_13)
	.align		4
.L_13:
        /*0040*/ 	.word	index@(gluon_tcgen05)
        /*0044*/ 	.word	0x00000000
.L_14:


//--------------------- .nv.info.gluon_tcgen05    --------------------------
	.section	.nv.info.gluon_tcgen05,"",@"SHT_CUDA_INFO"
	.sectionflags	@""
	.align	4


	//----- nvinfo : EIATTR_CUDA_API_VERSION
	.align		4
        /*0000*/ 	.byte	0x04, 0x37
        /*0002*/ 	.short	(.L_16 - .L_15)
.L_15:
        /*0004*/ 	.word	0x00000081


	//----- nvinfo : EIATTR_KPARAM_INFO
	.align		4
.L_16:
        /*0008*/ 	.byte	0x04, 0x17
        /*000a*/ 	.short	(.L_18 - .L_17)
.L_17:
        /*000c*/ 	.word	0x00000000
        /*0010*/ 	.short	0x000a
        /*0012*/ 	.short	0x0048
        /*0014*/ 	.byte	0x00, 0xf4, 0x21, 0x00


	//----- nvinfo : EIATTR_KPARAM_INFO
	.align		4
.L_18:
        /*0018*/ 	.byte	0x04, 0x17
        /*001a*/ 	.short	(.L_20 - .L_19)
.L_19:
        /*001c*/ 	.word	0x00000000
        /*0020*/ 	.short	0x0009
        /*0022*/ 	.short	0x0040
        /*0024*/ 	.byte	0x00, 0xf4, 0x21, 0x00


	//----- nvinfo : EIATTR_KPARAM_INFO
	.align		4
.L_20:
        /*0028*/ 	.byte	0x04, 0x17
        /*002a*/ 	.short	(.L_22 - .L_21)
.L_21:
        /*002c*/ 	.word	0x00000000
        /*0030*/ 	.short	0x0008
        /*0032*/ 	.short	0x0038
        /*0034*/ 	.byte	0x00, 0xf0, 0x21, 0x00


	//----- nvinfo : EIATTR_KPARAM_INFO
	.align		4
.L_22:
        /*0038*/ 	.byte	0x04, 0x17
        /*003a*/ 	.short	(.L_24 - .L_23)
.L_23:
        /*003c*/ 	.word	0x00000000
        /*0040*/ 	.short	0x0007
        /*0042*/ 	.short	0x0030
        /*0044*/ 	.byte	0x00, 0xf0, 0x21, 0x00


	//----- nvinfo : EIATTR_KPARAM_INFO
	.align		4
.L_24:
        /*0048*/ 	.byte	0x04, 0x17
        /*004a*/ 	.short	(.L_26 - .L_25)
.L_25:
        /*004c*/ 	.word	0x00000000
        /*0050*/ 	.short	0x0006
        /*0052*/ 	.short	0x0028
        /*0054*/ 	.byte	0x00, 0xf0, 0x21, 0x00


	//----- nvinfo : EIATTR_KPARAM_INFO
	.align		4
.L_26:
        /*0058*/ 	.byte	0x04, 0x17
        /*005a*/ 	.short	(.L_28 - .L_27)
.L_27:
        /*005c*/ 	.word	0x00000000
        /*0060*/ 	.short	0x0005
        /*0062*/ 	.short	0x0020
        /*0064*/ 	.byte	0x00, 0xf0, 0x11, 0x00


	//----- nvinfo : EIATTR_KPARAM_INFO
	.align		4
.L_28:
        /*0068*/ 	.byte	0x04, 0x17
        /*006a*/ 	.short	(.L_30 - .L_29)
.L_29:
        /*006c*/ 	.word	0x00000000
        /*0070*/ 	.short	0x0004
        /*0072*/ 	.short	0x001c
        /*0074*/ 	.byte	0x00, 0xf0, 0x11, 0x00


	//----- nvinfo : EIATTR_KPARAM_INFO
	.align		4
.L_30:
        /*0078*/ 	.byte	0x04, 0x17
        /*007a*/ 	.short	(.L_32 - .L_31)
.L_31:
        /*007c*/ 	.word	0x00000000
        /*0080*/ 	.short	0x0003
        /*0082*/ 	.short	0x0018
        /*0084*/ 	.byte	0x00, 0xf0, 0x11, 0x00


	//----- nvinfo : EIATTR_KPARAM_INFO
	.align		4
.L_32:
        /*0088*/ 	.byte	0x04, 0x17
        /*008a*/ 	.short	(.L_34 - .L_33)
.L_33:
        /*008c*/ 	.word	0x00000000
        /*0090*/ 	.short	0x0002
        /*0092*/ 	.short	0x0010
        /*0094*/ 	.byte	0x00, 0xf4, 0x21, 0x00


	//----- nvinfo : EIATTR_KPARAM_INFO
	.align		4
.L_34:
        /*0098*/ 	.byte	0x04, 0x17
        /*009a*/ 	.short	(.L_36 - .L_35)
.L_35:
        /*009c*/ 	.word	0x00000000
        /*00a0*/ 	.short	0x0001
        /*00a2*/ 	.short	0x0008
        /*00a4*/ 	.byte	0x00, 0xf4, 0x21, 0x00


	//----- nvinfo : EIATTR_KPARAM_INFO
	.align		4
.L_36:
        /*00a8*/ 	.byte	0x04, 0x17
        /*00aa*/ 	.short	(.L_38 - .L_37)
.L_37:
        /*00ac*/ 	.word	0x00000000
        /*00b0*/ 	.short	0x0000
        /*00b2*/ 	.short	0x0000
        /*00b4*/ 	.byte	0x00, 0xf4, 0x21, 0x00


	//----- nvinfo : EIATTR_AT_ENTRY_FRAGMENTS
	.align		4
.L_38:
        /*00b8*/ 	.byte	0x04, 0x4f
        /*00ba*/ 	.short	(.L_40 - .L_39)


	//   ....[0]....
.L_39:
        /*00bc*/ 	.word	0x00000004


	//----- nvinfo : EIATTR_RESERVED_SMEM_USED
	.align		4
.L_40:
        /*00c0*/ 	.byte	0x01, 0x41
	.zero		2


	//----- nvinfo : EIATTR_SPARSE_MMA_MASK
	.align		4
        /*00c4*/ 	.byte	0x03, 0x50
        /*00c6*/ 	.short	0x0000


	//----- nvinfo : EIATTR_TCGEN05_1CTA_USED
	.align		4
        /*00c8*/ 	.byte	0x01, 0x51
	.zero		2


	//----- nvinfo : EIATTR_MAXREG_COUNT
	.align		4
        /*00cc*/ 	.byte	0x03, 0x1b
        /*00ce*/ 	.short	0x00ff


	//----- nvinfo : EIATTR_NUM_BARRIERS
	.align		4
        /*00d0*/ 	.byte	0x02, 0x4c
        /*00d2*/ 	.byte	0x01
	.zero		1


	//----- nvinfo : EIATTR_INT_WARP_WIDE_INSTR_OFFSETS
	.align		4
        /*00d4*/ 	.byte	0x04, 0x31
        /*00d6*/ 	.short	(.L_42 - .L_41)


	//   ....[0]....
.L_41:
        /*00d8*/ 	.word	0x00001690


	//   ....[1]....
        /*00dc*/ 	.word	0x000016b0


	//   ....[2]....
        /*00e0*/ 	.word	0x00001740


	//   ....[3]....
        /*00e4*/ 	.word	0x000018f0


	//   ....[4]....
        /*00e8*/ 	.word	0x00001900


	//   ....[5]....
        /*00ec*/ 	.word	0x00001910


	//   ....[6]....
        /*00f0*/ 	.word	0x00001920


	//   ....[7]....
        /*00f4*/ 	.word	0x00001ba0


	//   ....[8]....
        /*00f8*/ 	.word	0x00001bb0


	//   ....[9]....
        /*00fc*/ 	.word	0x00001d20


	//   ....[10]....
        /*0100*/ 	.word	0x00001d70


	//   ....[11]....
        /*0104*/ 	.word	0x00001d80


	//   ....[12]....
        /*0108*/ 	.word	0x00001db0


	//   ....[13]....
        /*010c*/ 	.word	0x00001fc0


	//   ....[14]....
        /*0110*/ 	.word	0x00001fd0


	//   ....[15]....
        /*0114*/ 	.word	0x000022a0


	//   ....[16]....
        /*0118*/ 	.word	0x000022b0


	//   ....[17]....
        /*011c*/ 	.word	0x00002720


	//   ....[18]....
        /*0120*/ 	.word	0x00002770


	//----- nvinfo : EIATTR_COOP_GROUP_MASK_REGIDS
	.align		4
.L_42:
        /*0124*/ 	.byte	0x04, 0x29
        /*0126*/ 	.short	(.L_44 - .L_43)


	//   ....[0]....
.L_43:
        /*0128*/ 	.word	0xffffffff


	//   ....[1]....
        /*012c*/ 	.word	0xffffffff


	//   ....[2]....
        /*0130*/ 	.word	0xffffffff


	//   ....[3]....
        /*0134*/ 	.word	0xffffffff


	//   ....[4]....
        /*0138*/ 	.word	0xffffffff


	//   ....[5]....
        /*013c*/ 	.word	0xffffffff


	//   ....[6]....
        /*0140*/ 	.word	0xffffffff


	//   ....[7]....
        /*0144*/ 	.word	0xffffffff


	//   ....[8]....
        /*0148*/ 	.word	0xffffffff


	//   ....[9]....
        /*014c*/ 	.word	0xffffffff


	//----- nvinfo : EIATTR_COOP_GROUP_INSTR_OFFSETS
	.align		4
.L_44:
        /*0150*/ 	.byte	0x04, 0x28
        /*0152*/ 	.short	(.L_46 - .L_45)


	//   ....[0]....
.L_45:
        /*0154*/ 	.word	0x00000050


	//   ....[1]....
        /*0158*/ 	.word	0x00000310


	//   ....[2]....
        /*015c*/ 	.word	0x000004f0


	//   ....[3]....
        /*0160*/ 	.word	0x00000980


	//   ....[4]....
        /*0164*/ 	.word	0x00000ac0


	//   ....[5]....
        /*0168*/ 	.word	0x00000fa0


	//   ....[6]....
        /*016c*/ 	.word	0x000010e0


	//   ....[7]....
        /*0170*/ 	.word	0x00001530


	//   ....[8]....
        /*0174*/ 	.word	0x000025b0


	//   ....[9]....
        /*0178*/ 	.word	0x00002820


	//----- nvinfo : EIATTR_VRC_CTA_INIT_COUNT
	.align		4
.L_46:
        /*017c*/ 	.byte	0x02, 0x4a
        /*017e*/ 	.byte	0x80
	.zero		1


	//----- nvinfo : EIATTR_MBARRIER_INSTR_OFFSETS
	.align		4
        /*0180*/ 	.byte	0x04, 0x39
        /*0182*/ 	.short	(.L_48 - .L_47)


	//   ....[0]....
.L_47:
        /*0184*/ 	.word	0x00001760
        /*0188*/ 	.word	0x000000ff
        /*018c*/ 	.word	0x00008000
        /*0190*/ 	.short	0x0100
        /*0192*/ 	.byte	0x08
	.zero		1


	//   ....[1]....
        /*0194*/ 	.word	0x00001770
        /*0198*/ 	.word	0x000000ff
        /*019c*/ 	.word	0x00008010
        /*01a0*/ 	.short	0x0100
        /*01a2*/ 	.byte	0x08
	.zero		1


	//   ....[2]....
        /*01a4*/ 	.word	0x00001820
        /*01a8*/ 	.word	0x000000ff
        /*01ac*/ 	.word	0x00008008
        /*01b0*/ 	.short	0x0100
        /*01b2*/ 	.byte	0x08
	.zero		1


	//   ....[3]....
        /*01b4*/ 	.word	0x00001830
        /*01b8*/ 	.word	0x000000ff
        /*01bc*/ 	.word	0x00008018
        /*01c0*/ 	.short	0x0100
        /*01c2*/ 	.byte	0x08
	.zero		1


	//   ....[4]....
        /*01c4*/ 	.word	0x00001a00
        /*01c8*/ 	.word	0x000000ff
        /*01cc*/ 	.word	0x00008000
        /*01d0*/ 	.short	0x010a
        /*01d2*/ 	.byte	0x08
	.zero		1


	//   ....[5]....
        /*01d4*/ 	.word	0x00001c00
        /*01d8*/ 	.word	0x000000ff
        /*01dc*/ 	.word	0x00008010
        /*01e0*/ 	.short	0x010a
        /*01e2*/ 	.byte	0x08
	.zero		1


	//   ....[6]....
        /*01e4*/ 	.word	0x00001e20
        /*01e8*/ 	.word	0x000000ff
        /*01ec*/ 	.word	0x00008000
        /*01f0*/ 	.short	0x010a
        /*01f2*/ 	.byte	0x1c
	.zero		1


	//   ....[7]....
        /*01f4*/ 	.word	0x00002010
        /*01f8*/ 	.word	0x000000ff
        /*01fc*/ 	.word	0x00008010
        /*0200*/ 	.short	0x010a
        /*0202*/ 	.byte	0x1c
	.zero		1


	//   ....[8]....
        /*0204*/ 	.word	0x000020e0
        /*0208*/ 	.word	0x000000ff
        /*020c*/ 	.word	0x00008000
        /*0210*/ 	.short	0x0108
        /*0212*/ 	.byte	0x08
	.zero		1


	//   ....[9]....
        /*0214*/ 	.word	0x000020f0
        /*0218*/ 	.word	0x000000ff
        /*021c*/ 	.word	0x00008010
        /*0220*/ 	.short	0x0108
        /*0222*/ 	.byte	0x08
	.zero		1


	//   ....[10]....
        /*0224*/ 	.word	0x00002140
        /*0228*/ 	.word	0x000000ff
        /*022c*/ 	.word	0x00008008
        /*0230*/ 	.short	0x0108
        /*0232*/ 	.byte	0x08
	.zero		1


	//   ....[11]....
        /*0234*/ 	.word	0x00002150
        /*0238*/ 	.word	0x000000ff
        /*023c*/ 	.word	0x00008018
        /*0240*/ 	.short	0x0108
        /*0242*/ 	.byte	0x08
	.zero		1


	//   ....[12]....
        /*0244*/ 	.word	0x00002840
        /*0248*/ 	.word	0x000000ff
        /*024c*/ 	.word	0x00008000
        /*0250*/ 	.short	0x010a
        /*0252*/ 	.byte	0x08
	.zero		1


	//   ....[13]....
        /*0254*/ 	.word	0x00002870
        /*0258*/ 	.word	0x000000ff
        /*025c*/ 	.word	0x00008010
        /*0260*/ 	.short	0x010a
        /*0262*/ 	.byte	0x08
	.zero		1


	//   ....[14]....
        /*0264*/ 	.word	0x000028a0
        /*0268*/ 	.word	0x000000ff
        /*026c*/ 	.word	0x00008000
        /*0270*/ 	.short	0x010a
        /*0272*/ 	.byte	0x1c
	.zero		1


	//   ....[15]....
        /*0274*/ 	.word	0x000028d0
        /*0278*/ 	.word	0x000000ff
        /*027c*/ 	.word	0x00008010
        /*0280*/ 	.short	0x010a
        /*0282*/ 	.byte	0x1c
	.zero		1


	//----- nvinfo : EIATTR_NUM_MBARRIERS
	.align		4
.L_48:
        /*0284*/ 	.byte	0x03, 0x38
        /*0286*/ 	.short	0x0004


	//----- nvinfo : EIATTR_EXIT_INSTR_OFFSETS
	.align		4
        /*0288*/ 	.byte	0x04, 0x1c
        /*028a*/ 	.short	(.L_50 - .L_49)


	//   ....[0]....
.L_49:
        /*028c*/ 	.word	0x00002830


	//----- nvinfo : EIATTR_REQNTID
	.align		4
.L_50:
        /*0290*/ 	.byte	0x04, 0x10
        /*0292*/ 	.short	(.L_52 - .L_51)
.L_51:
        /*0294*/ 	.word	0x00000100
        /*0298*/ 	.word	0x00000001
        /*029c*/ 	.word	0x00000001


	//----- nvinfo : EIATTR_CRS_STACK_SIZE
	.align		4
.L_52:
        /*02a0*/ 	.byte	0x04, 0x1e
        /*02a2*/ 	.short	(.L_54 - .L_53)
.L_53:
        /*02a4*/ 	.word	0x00000000


	//----- nvinfo : EIATTR_CBANK_PARAM_SIZE
	.align		4
.L_54:
        /*02a8*/ 	.byte	0x03, 0x19
        /*02aa*/ 	.short	0x0050


	//----- nvinfo : EIATTR_PARAM_CBANK
	.align		4
        /*02ac*/ 	.byte	0x04, 0x0a
        /*02ae*/ 	.short	(.L_56 - .L_55)
	.align		4
.L_55:
        /*02b0*/ 	.word	index@(.nv.constant0.gluon_tcgen05)
        /*02b4*/ 	.short	0x0380
        /*02b6*/ 	.short	0x0050


	//----- nvinfo : EIATTR_SW_WAR
	.align		4
.L_56:
        /*02b8*/ 	.byte	0x04, 0x36
        /*02ba*/ 	.short	(.L_58 - .L_57)
.L_57:
        /*02bc*/ 	.word	0x00000008
.L_58:


//--------------------- .nv.compat                --------------------------
	.section	.nv.compat,"",@"SHT_CUDA_COMPAT_INFO"
	.align	4
        /*0000*/ 	.byte	0x02, 0x02, 0x02, 0x00, 0x02, 0x05, 0x05, 0x00, 0x02, 0x03, 0x03, 0x00, 0x02, 0x06, 0x01, 0x00


//--------------------- .nv.callgraph             --------------------------
	.section	.nv.callgraph,"",@"SHT_CUDA_CALLGRAPH"
	.align	4
	.sectionentsize	8
	.align		4
        /*0000*/ 	.word	0x00000000
	.align		4
        /*0004*/ 	.word	0xffffffff
	.align		4
        /*0008*/ 	.word	0x00000000
	.align		4
        /*000c*/ 	.word	0xfffffffe
	.align		4
        /*0010*/ 	.word	0x00000000
	.align		4
        /*0014*/ 	.word	0xfffffffd
	.align		4
        /*0018*/ 	.word	0x00000000
	.align		4
        /*001c*/ 	.word	0xfffffffc


//--------------------- .text.gluon_tcgen05       --------------------------
	.section	.text.gluon_tcgen05,"ax",@progbits
	.align	128
        .global         gluon_tcgen05
        .type           gluon_tcgen05,@function
        .size           gluon_tcgen05,(.L_x_78 - gluon_tcgen05)
        .other          gluon_tcgen05,@"STO_CUDA_ENTRY STV_DEFAULT"
gluon_tcgen05:
.text.gluon_tcgen05:
[----:B------:R-:W1:Y:S01]  /*0000*/  LDC R1, c[0x0][0x37c] ;  /* 0x0000df00ff017b82 */ /* 0x000e620000000800 */
[----:B------:R-:W2:Y:S02]  /*0010*/  S2R R0, SR_TID.X ;  /* 0x0000000000007919 */ /* 0x000ea40000002100 */
[----:B--2---:R-:W-:-:S13]  /*0020*/  ISETP.GE.U32.AND P2, PT, R0, 0x20, PT ;  /* 0x000000200000780c */ /* 0x004fda0003f46070 */
[----:B------:R-:W-:Y:S05]  /*0030*/  @P2 BRA `(.L_x_0) ;  /* 0x0000000000b82947 */ /* 0x000fea0003800000 */
[----:B------:R-:W2:Y:S01]  /*0040*/  S2UR UR6, SR_CgaCtaId ;  /* 0x00000000000679c3 */ /* 0x000ea20000008800 */
[----:B------:R-:W-:Y:S01]  /*0050*/  NOP ;  /* 0x0000000000007918 */ /* 0x000fe20000000000 */
[----:B------:R-:W-:Y:S02]  /*0060*/  UMOV UR4, 0x40 ;  /* 0x0000004000047882 */ /* 0x000fe40000000000 */
[----:B--2---:R-:W-:-:S09]  /*0070*/  ULEA UR4, UR6, UR4, 0x18 ;  /* 0x0000000406047291 */ /* 0x004fd2000f8ec0ff */
[----:B------:R-:W2:Y:S01]  /*0080*/  LDS.U8 R2, [UR4] ;  /* 0x00000004ff027984 */ /* 0x000ea20008000000 */
[----:B------:R-:W-:Y:S02]  /*0090*/  UMOV UR4, 0x400 ;  /* 0x0000040000047882 */ /* 0x000fe40000000000 */
[----:B------:R-:W-:Y:S01]  /*00a0*/  ULEA UR4, UR6, UR4, 0x18 ;  /* 0x0000000406047291 */ /* 0x000fe2000f8ec0ff */
[----:B--2---:R-:W-:-:S13]  /*00b0*/  ISETP.NE.AND P0, PT, R2, RZ, PT ;  /* 0x000000ff0200720c */ /* 0x004fda0003f05270 */
[----:B------:R-:W-:Y:S05]  /*00c0*/  @P0 BRA `(.L_x_1) ;  /* 0x00000000007c0947 */ /* 0x000fea0003800000 */
[----:B------:R-:W-:-:S13]  /*00d0*/  ELECT P0, URZ, PT ;  /* 0x0000000000ff782f */ /* 0x000fda0003800000 */
[----:B------:R-:W-:Y:S05]  /*00e0*/  @!P0 BRA `(.L_x_2) ;  /* 0x0000000000848947 */ /* 0x000fea0003800000 */
[----:B------:R-:W-:Y:S01]  /*00f0*/  UMOV UR5, 0x4 ;  /* 0x0000000400057882 */ /* 0x000fe20000000000 */
[----:B------:R-:W-:Y:S02]  /*0100*/  IMAD.MOV.U32 R5, RZ, RZ, 0x1 ;  /* 0x00000001ff057424 */ /* 0x000fe400078e00ff */
[----:B------:R-:W-:Y:S02]  /*0110*/  IMAD.MOV.U32 R3, RZ, RZ, 0xf ;  /* 0x0000000fff037424 */ /* 0x000fe400078e00ff */
[----:B------:R-:W-:Y:S04]  /*0120*/  DEPBAR.LE SB2, 0x36 ;  /* 0x0000ad800000791a */ /* 0x000fe80000000000 */
[----:B------:R-:W2:Y:S02]  /*0130*/  UTCATOMSWS.FIND_AND_SET.ALIGN UP0, UR5, UR5 ;  /* 0x00000005000575e3 */ /* 0x000ea40008000800 */
[----:B--2---:R-:W-:-:S04]  /*0140*/  PLOP3.LUT P0, PT, PT, PT, UP0, 0x80, 0x8 ;  /* 0x000000000008781c */ /* 0x004fc80003f0f008 */
[----:B------:R-:W-:-:S04]  /*0150*/  SEL R2, RZ, 0xffffffff, !P0 ;  /* 0xffffffffff027807 */ /* 0x000fc80004000000 */
[----:B------:R-:W-:Y:S01]  /*0160*/  ISETP.NE.AND P0, PT, R2, RZ, PT ;  /* 0x000000ff0200720c */ /* 0x000fe20003f05270 */
[----:B------:R-:W-:-:S12]  /*0170*/  IMAD.U32 R2, RZ, RZ, UR5 ;  /* 0x00000005ff027e24 */ /* 0x000fd8000f8e00ff */
[----:B------:R-:W-:Y:S05]  /*0180*/  @P0 BRA `(.L_x_3) ;  /* 0x0000000000240947 */ /* 0x000fea0003800000 */
.L_x_4:
[----:B------:R-:W-:Y:S05]  /*0190*/  NANOSLEEP 0x64 ;  /* 0x000000640000795d */ /* 0x000fea0003800000 */
[----:B------:R-:W-:-:S05]  /*01a0*/  UMOV UR5, 0x4 ;  /* 0x0000000400057882 */ /* 0x000fca0000000000 */
[----:B------:R-:W-:Y:S04]  /*01b0*/  DEPBAR.LE SB2, 0x36 ;  /* 0x0000ad800000791a */ /* 0x000fe80000000000 */
[----:B------:R-:W2:Y:S02]  /*01c0*/  UTCATOMSWS.FIND_AND_SET.ALIGN UP0, UR5, UR5 ;  /* 0x00000005000575e3 */ /* 0x000ea40008000800 */
[----:B--2---:R-:W-:-:S04]  /*01d0*/  PLOP3.LUT P0, PT, PT, PT, UP0, 0x80, 0x8 ;  /* 0x000000000008781c */ /* 0x004fc80003f0f008 */
[----:B------:R-:W-:-:S04]  /*01e0*/  SEL R2, RZ, 0xffffffff, !P0 ;  /* 0xffffffffff027807 */ /* 0x000fc80004000000 */
[----:B------:R-:W-:Y:S01]  /*01f0*/  ISETP.NE.AND P0, PT, R2, RZ, PT ;  /* 0x000000ff0200720c */ /* 0x000fe20003f05270 */
[----:B------:R-:W-:-:S12]  /*0200*/  IMAD.U32 R2, RZ, RZ, UR5 ;  /* 0x00000005ff027e24 */ /* 0x000fd8000f8e00ff */
[----:B------:R-:W-:Y:S05]  /*0210*/  @!P0 BRA `(.L_x_4) ;  /* 0xfffffffc00dc8947 */ /* 0x000fea000383ffff */
.L_x_3:
[C---:B------:R-:W-:Y:S01]  /*0220*/  VIADD R4, R2.reuse, 0x10 ;  /* 0x0000001002047836 */ /* 0x040fe20000000000 */
[----:B------:R-:W-:Y:S01]  /*0230*/  UMOV UR5, 0x50 ;  /* 0x0000005000057882 */ /* 0x000fe20000000000 */
[----:B------:R-:W-:Y:S01]  /*0240*/  SHF.L.U32 R3, R3, R2, RZ ;  /* 0x0000000203037219 */ /* 0x000fe200000006ff */
[----:B------:R-:W-:Y:S01]  /*0250*/  ULEA UR5, UR6, UR5, 0x18 ;  /* 0x0000000506057291 */ /* 0x000fe2000f8ec0ff */
[----:B------:R-:W-:Y:S01]  /*0260*/  IMAD.SHL.U32 R2, R2, 0x20, RZ ;  /* 0x0000002002027824 */ /* 0x000fe200078e00ff */
[----:B------:R-:W-:-:S04]  /*0270*/  SHF.L.U32 R4, R5, R4, RZ ;  /* 0x0000000405047219 */ /* 0x000fc800000006ff */
[----:B------:R-:W-:-:S05]  /*0280*/  LOP3.LUT R3, R4, R3, RZ, 0xfc, !PT ;  /* 0x0000000304037212 */ /* 0x000fca00078efcff */
[----:B------:R2:W-:Y:S04]  /*0290*/  ATOMS.OR RZ, [UR5], R3 ;  /* 0x00000003ffff798c */ /* 0x0005e8000b000005 */
[----:B------:R2:W-:Y:S01]  /*02a0*/  STS [UR4], R2 ;  /* 0x00000002ff007988 */ /* 0x0005e20008000804 */
[----:B------:R-:W-:Y:S05]  /*02b0*/  BRA `(.L_x_2) ;  /* 0x0000000000107947 */ /* 0x000fea0003800000 */
.L_x_1:
[----:B------:R-:W-:Y:S01]  /*02c0*/  IMAD.MOV.U32 R3, RZ, RZ, -0x1 ;  /* 0xffffffffff037424 */ /* 0x000fe200078e00ff */
[----:B------:R-:W-:-:S04]  /*02d0*/  MOV R2, 0x300 ;  /* 0x0000030000027802 */ /* 0x000fc80000000f00 */
[----:B------:R2:W-:Y:S03]  /*02e0*/  STS [UR4], R3 ;  /* 0x00000003ff007988 */ /* 0x0005e60008000804 */
[----:B-12---:R-:W-:Y:S05]  /*02f0*/  CALL.REL.NOINC `($__internal_1_$__cuda_sm10x_tcgen05_guardrail_trap_phase_invalid_during_alloc) ;  /* 0x00000024008c7944 */ /* 0x006fea0003c00000 */
.L_x_2:
[----:B------:R-:W-:Y:S05]  /*0300*/  WARPSYNC.ALL ;  /* 0x0000000000007948 */ /* 0x000fea0003800000 */
[----:B------:R-:W-:Y:S01]  /*0310*/  NOP ;  /* 0x0000000000007918 */ /* 0x000fe20000000000 */
.L_x_0:
[----:B------:R-:W3:Y:S08]  /*0320*/  S2UR UR4, SR_CgaCtaId ;  /* 0x00000000000479c3 */ /* 0x000ef00000008800 */
[----:B------:R-:W-:Y:S01]  /*0330*/  BAR.SYNC.DEFER_BLOCKING 0x0 ;  /* 0x0000000000007b1d */ /* 0x000fe20000010000 */
[----:B------:R-:W-:-:S05]  /*0340*/  LOP3.LUT R68, R0, 0xff, RZ, 0xc0, !PT ;  /* 0x000000ff00447812 */ /* 0x000fca00078ec0ff */
[----:B------:R-:W-:Y:S02]  /*0350*/  UMOV UR8, 0x400 ;  /* 0x0000040000087882 */ /* 0x000fe40000000000 */
[----:B------:R-:W4:Y:S08]  /*0360*/  LDC R10, c[0x0][0x3a0] ;  /* 0x0000e800ff0a7b82 */ /* 0x000f300000000800 */
[----:B------:R-:W5:Y:S01]  /*0370*/  S2UR UR9, SR_CTAID.Y ;  /* 0x00000000000979c3 */ /* 0x000f620000002600 */
[----:B---3--:R-:W-:-:S09]  /*0380*/  ULEA UR8, UR4, UR8, 0x18 ;  /* 0x0000000804087291 */ /* 0x008fd2000f8ec0ff */
[----:B--2---:R-:W2:Y:S01]  /*0390*/  LDS R3, [UR8] ;  /* 0x00000008ff037984 */ /* 0x004ea20008000800 */
[----:B------:R-:W-:Y:S06]  /*03a0*/  BAR.SYNC.DEFER_BLOCKING 0x0 ;  /* 0x0000000000007b1d */ /* 0x000fec0000010000 */
[----:B------:R-:W-:Y:S05]  /*03b0*/  @P2 BRA `(.L_x_5) ;  /* 0x0000000000182947 */ /* 0x000fea0003800000 */
[----:B------:R-:W-:Y:S01]  /*03c0*/  ELECT P0, URZ, PT ;  /* 0x0000000000ff782f */ /* 0x000fe20003800000 */
[----:B------:R-:W-:Y:S01]  /*03d0*/  IMAD.MOV.U32 R2, RZ, RZ, 0x1 ;  /* 0x00000001ff027424 */ /* 0x000fe200078e00ff */
[----:B------:R-:W-:Y:S01]  /*03e0*/  UMOV UR5, 0x40 ;  /* 0x0000004000057882 */ /* 0x000fe20000000000 */
[----:B------:R-:W-:Y:S01]  /*03f0*/  UVIRTCOUNT.DEALLOC.SMPOOL 0x80 ;  /* 0x000000800000784c */ /* 0x000fe20000000000 */
[----:B------:R-:W-:-:S09]  /*0400*/  ULEA UR5, UR4, UR5, 0x18 ;  /* 0x0000000504057291 */ /* 0x000fd2000f8ec0ff */
[----:B------:R3:W-:Y:S03]  /*0410*/  @P0 STS.U8 [UR5], R2 ;  /* 0x00000002ff000988 */ /* 0x0007e60008000005 */
.L_x_5:
[----:B------:R-:W3:Y:S01]  /*0420*/  S2UR UR4, SR_CTAID.Z ;  /* 0x00000000000479c3 */ /* 0x000ee20000002700 */
[----:B------:R-:W5:Y:S01]  /*0430*/  LDCU UR5, c[0x0][0x370] ;  /* 0x00006e00ff0577ac */ /* 0x000f620008000800 */
[----:B------:R-:W-:Y:S01]  /*0440*/  ISETP.GE.U32.AND P0, PT, R68, 0x20, PT ;  /* 0x000000204400780c */ /* 0x000fe20003f06070 */
[----:B----4-:R-:W-:Y:S01]  /*0450*/  VIADD R5, R10, 0xffffffff ;  /* 0xffffffff0a057836 */ /* 0x010fe20000000000 */
[C---:B------:R-:W-:Y:S01]  /*0460*/  ISETP.NE.U32.AND P3, PT, R68.reuse, RZ, PT ;  /* 0x000000ff4400720c */ /* 0x040fe20003f65070 */
[----:B------:R-:W3:Y:S01]  /*0470*/  LDCU UR6, c[0x0][0x374] ;  /* 0x00006e80ff0677ac */ /* 0x000ee20008000800 */
[----:B------:R-:W-:Y:S01]  /*0480*/  LEA R4, R68, UR8, 0x2 ;  /* 0x0000000844047c11 */ /* 0x000fe2000f8e10ff */
[----:B------:R-:W-:Y:S01]  /*0490*/  BSSY.RECONVERGENT B0, `(.L_x_6) ;  /* 0x0000015000007945 */ /* 0x000fe20003800200 */
[----:B------:R-:W5:Y:S01]  /*04a0*/  S2UR UR7, SR_CTAID.X ;  /* 0x00000000000779c3 */ /* 0x000f620000002500 */
[----:B------:R-:W4:Y:S01]  /*04b0*/  LDCU.64 UR20, c[0x0][0x3c0] ;  /* 0x00007800ff1477ac */ /* 0x000f220008000a00 */
[----:B--2---:R-:W-:-:S05]  /*04c0*/  R2UR UR23, R3 ;  /* 0x00000000031772ca */ /* 0x004fca00000e0000 */
[----:B------:R2:W-:Y:S01]  /*04d0*/  @!P0 STS [R4], RZ ;  /* 0x000000ff04008388 */ /* 0x0005e20000000800 */
[----:B------:R-:W1:Y:S01]  /*04e0*/  LDC R6, c[0x0][0x398] ;  /* 0x0000e600ff067b82 */ /* 0x000e620000000800 */
[----:B------:R-:W-:Y:S02]  /*04f0*/  NOP ;  /* 0x0000000000007918 */ /* 0x000fe40000000000 */
[----:B------:R2:W-:Y:S01]  /*0500*/  @!P3 STS [UR8+0x20], R5 ;  /* 0x00002005ff00b988 */ /* 0x0005e20008000808 */
[----:B---3-5:R-:W-:-:S04]  /*0510*/  UIMAD UR4, UR4, UR6, UR9 ;  /* 0x00000006040472a4 */ /* 0x028fc8000f8e0209 */
[----:B------:R-:W-:-:S04]  /*0520*/  UIMAD UR4, UR4, UR5, UR7 ;  /* 0x00000005040472a4 */ /* 0x000fc8000f8e0207 */
[----:B------:R-:W-:-:S04]  /*0530*/  UIMAD UR4, UR4, 0x180, URZ ;  /* 0x00000180040478a4 */ /* 0x000fc8000f8e02ff */
[----:B----4-:R-:W-:Y:S01]  /*0540*/  UIADD3 UR24, UP0, UPT, UR4, UR20, URZ ;  /* 0x0000001404187290 */ /* 0x010fe2000ff1e0ff */
[----:B-1----:R-:W-:-:S03]  /*0550*/  VIADD R6, R6, 0xffffffff ;  /* 0xffffffff06067836 */ /* 0x002fc60000000000 */
[----:B------:R-:W-:Y:S01]  /*0560*/  ULEA.HI.X.SX32 UR25, UR4, UR21, 0x1, UP0 ;  /* 0x0000001504197291 */ /* 0x000fe200080f0eff */
[----:B--2---:R-:W-:Y:S11]  /*0570*/  @P3 BRA `(.L_x_7) ;  /* 0x0000000000183947 */ /* 0x004ff60003800000 */
[----:B------:R-:W1:Y:S01]  /*0580*/  LDS R2, [UR8+0x8] ;  /* 0x00000808ff027984 */ /* 0x000e620008000800 */
[----:B------:R-:W2:Y:S01]  /*0590*/  LDC.64 R8, c[0x0][0x380] ;  /* 0x0000e000ff087b82 */ /* 0x000ea20000000a00 */
[----:B------:R-:W-:Y:S02]  /*05a0*/  IMAD.MOV.U32 R3, RZ, RZ, 0x70 ;  /* 0x00000070ff037424 */ /* 0x000fe400078e00ff */
[----:B--2---:R2:W-:Y:S03]  /*05b0*/  STS.64 [UR8], R8 ;  /* 0x00000008ff007988 */ /* 0x0045e60008000a08 */
[----:B-1----:R-:W-:-:S05]  /*05c0*/  LOP3.LUT R2, R2, 0x10, R3, 0xd8, !PT ;  /* 0x0000001002027812 */ /* 0x002fca00078ed803 */
[----:B------:R2:W-:Y:S02]  /*05d0*/  STS [UR8+0x8], R2 ;  /* 0x00000802ff007988 */ /* 0x0005e40008000808 */
.L_x_7:
[----:B------:R-:W-:Y:S05]  /*05e0*/  BSYNC.RECONVERGENT B0 ;  /* 0x0000000000007941 */ /* 0x000fea0003800200 */
.L_x_6:
[----:B------:R-:W-:Y:S04]  /*05f0*/  BSSY.RECONVERGENT B0, `(.L_x_8) ;  /* 0x000000a000007945 */ /* 0x000fe80003800200 */
[----:B------:R-:W-:Y:S05]  /*0600*/  @P3 BRA `(.L_x_9) ;  /* 0x0000000000203947 */ /* 0x000fea0003800000 */
[----:B--2---:R-:W1:Y:S01]  /*0610*/  LDS R2, [UR8+0x34] ;  /* 0x00003408ff027984 */ /* 0x004e620008000800 */
[----:B------:R-:W-:Y:S02]  /*0620*/  IMAD.MOV.U32 R3, RZ, RZ, 0x3f000000 ;  /* 0x3f000000ff037424 */ /* 0x000fe400078e00ff */
[----:B------:R-:W-:Y:S01]  /*0630*/  @!P3 IMAD.MOV.U32 R7, RZ, RZ, 0x7f ;  /* 0x0000007fff07b424 */ /* 0x000fe200078e00ff */
[----:B------:R-:W2:Y:S02]  /*0640*/  @!P3 LDS R8, [UR8+0x38] ;  /* 0x00003808ff08b984 */ /* 0x000ea40008000800 */
[----:B-1----:R-:W-:Y:S02]  /*0650*/  LOP3.LUT R2, R2, 0xff000000, R3, 0xb8, !PT ;  /* 0xff00000002027812 */ /* 0x002fe400078eb803 */
[----:B--2---:R-:W-:-:S03]  /*0660*/  @!P3 LOP3.LUT R3, R8, 0xff, R7, 0xb8, !PT ;  /* 0x000000ff0803b812 */ /* 0x004fc600078eb807 */
[----:B------:R1:W-:Y:S04]  /*0670*/  STS [UR8+0x34], R2 ;  /* 0x00003402ff007988 */ /* 0x0003e80008000808 */
[----:B------:R1:W-:Y:S02]  /*0680*/  @!P3 STS [UR8+0x38], R3 ;  /* 0x00003803ff00b988 */ /* 0x0003e40008000808 */
.L_x_9:
[----:B------:R-:W-:Y:S05]  /*0690*/  BSYNC.RECONVERGENT B0 ;  /* 0x0000000000007941 */ /* 0x000fea0003800200 */
.L_x_8:
[----:B------:R-:W-:Y:S04]  /*06a0*/  BSSY.RECONVERGENT B0, `(.L_x_10) ;  /* 0x000000a000007945 */ /* 0x000fe80003800200 */
[----:B------:R-:W-:Y:S05]  /*06b0*/  @P3 BRA `(.L_x_11) ;  /* 0x0000000000203947 */ /* 0x000fea0003800000 */
[----:B-12---:R-:W1:Y:S01]  /*06c0*/  LDS R2, [UR8+0x1c] ;  /* 0x00001c08ff027984 */ /* 0x006e620008000800 */
[----:B------:R-:W2:Y:S03]  /*06d0*/  LDC.64 R8, c[0x0][0x3a8] ;  /* 0x0000ea00ff087b82 */ /* 0x000ea60000000a00 */
[----:B------:R3:W-:Y:S01]  /*06e0*/  STS [UR8+0x24], R6 ;  /* 0x00002406ff007988 */ /* 0x0007e20008000808 */
[--C-:B--2---:R-:W-:Y:S02]  /*06f0*/  SHF.R.U32.HI R7, RZ, 0x4, R9.reuse ;  /* 0x00000004ff077819 */ /* 0x104fe40000011609 */
[----:B------:R-:W-:-:S05]  /*0700*/  SHF.R.U64 R3, R8, 0x4, R9 ;  /* 0x0000000408037819 */ /* 0x000fca0000001209 */
[----:B------:R3:W-:Y:S01]  /*0710*/  STS [UR8+0xc], R3 ;  /* 0x00000c03ff007988 */ /* 0x0007e20008000808 */
[----:B-1----:R-:W-:-:S05]  /*0720*/  LOP3.LUT R2, R2, 0xf, R7, 0xb8, !PT ;  /* 0x0000000f02027812 */ /* 0x002fca00078eb807 */
[----:B------:R3:W-:Y:S02]  /*0730*/  STS [UR8+0x1c], R2 ;  /* 0x00001c02ff007988 */ /* 0x0007e40008000808 */
.L_x_11:
[----:B------:R-:W-:Y:S05]  /*0740*/  BSYNC.RECONVERGENT B0 ;  /* 0x0000000000007941 */ /* 0x000fea0003800200 */
.L_x_10:
[----:B------:R-:W-:Y:S04]  /*0750*/  BSSY.RECONVERGENT B1, `(.L_x_12) ;  /* 0x000001d000017945 */ /* 0x000fe80003800200 */
[----:B------:R-:W-:Y:S04]  /*0760*/  BSSY.RELIABLE B0, `(.L_x_13) ;  /* 0x0000018000007945 */ /* 0x000fe80003800100 */
[----:B------:R-:W-:Y:S05]  /*0770*/  @P3 BRA `(.L_x_14) ;  /* 0x00000000001c3947 */ /* 0x000fea0003800000 */
[----:B-123--:R-:W1:Y:S02]  /*0780*/  LDS R2, [UR8+0x34] ;  /* 0x00003408ff027984 */ /* 0x00ee640008000800 */
[----:B-1----:R-:W-:-:S05]  /*0790*/  LOP3.LUT R2, R2, 0x7, RZ, 0xb8, !PT ;  /* 0x0000000702027812 */ /* 0x002fca00078eb8ff */
[----:B------:R1:W-:Y:S01]  /*07a0*/  STS [UR8+0x34], R2 ;  /* 0x00003402ff007988 */ /* 0x0003e20008000808 */
[----:B------:R-:W-:Y:S05]  /*07b0*/  @P3 BRA `(.L_x_15) ;  /* 0x00000000001c3947 */ /* 0x000fea0003800000 */
[----:B-1----:R-:W1:Y:S02]  /*07c0*/  LDS R2, [UR8+0x34] ;  /* 0x00003408ff027984 */ /* 0x002e640008000800 */
[----:B-1----:R-:W-:-:S05]  /*07d0*/  LOP3.LUT R2, R2, 0x38, RZ, 0xb8, !PT ;  /* 0x0000003802027812 */ /* 0x002fca00078eb8ff */
[----:B------:R4:W-:Y:S02]  /*07e0*/  STS [UR8+0x34], R2 ;  /* 0x00003402ff007988 */ /* 0x0009e40008000808 */
.L_x_14:
[----:B------:R-:W-:Y:S05]  /*07f0*/  @P3 BRA `(.L_x_16) ;  /* 0x00000000001c3947 */ /* 0x000fea0003800000 */
[----:B-1234-:R-:W1:Y:S02]  /*0800*/  LDS R2, [UR8+0x8] ;  /* 0x00000808ff027984 */ /* 0x01ee640008000800 */
[----:B-1----:R-:W-:-:S05]  /*0810*/  LOP3.LUT R2, R2, 0x780, RZ, 0xb8, !PT ;  /* 0x0000078002027812 */ /* 0x002fca00078eb8ff */
[----:B------:R2:W-:Y:S02]  /*0820*/  STS [UR8+0x8], R2 ;  /* 0x00000802ff007988 */ /* 0x0005e40008000808 */
.L_x_15:
[----:B------:R-:W-:Y:S05]  /*0830*/  @P3 BRA `(.L_x_17) ;  /* 0x0000000000283947 */ /* 0x000fea0003800000 */
[----:B-12---:R-:W1:Y:S02]  /*0840*/  LDS R2, [UR8+0x8] ;  /* 0x00000808ff027984 */ /* 0x006e640008000800 */
[----:B-1----:R-:W-:-:S05]  /*0850*/  LOP3.LUT R2, R2, 0x1800, RZ, 0xb8, !PT ;  /* 0x0000180002027812 */ /* 0x002fca00078eb8ff */
[----:B------:R5:W-:Y:S02]  /*0860*/  STS [UR8+0x8], R2 ;  /* 0x00000802ff007988 */ /* 0x000be40008000808 */
.L_x_16:
[----:B------:R-:W-:Y:S05]  /*0870*/  @P3 BREAK.RELIABLE B0 ;  /* 0x0000000000003942 */ /* 0x000fea0003800100 */
[----:B------:R-:W-:Y:S05]  /*0880*/  @P3 BRA `(.L_x_18) ;  /* 0x0000000000243947 */ /* 0x000fea0003800000 */
[----:B-1-3--:R-:W1:Y:S01]  /*0890*/  LDS R3, [UR8+0x8] ;  /* 0x00000808ff037984 */ /* 0x00ae620008000800 */
[----:B--2-45:R-:W-:-:S05]  /*08a0*/  IMAD.MOV.U32 R2, RZ, RZ, 0x6000 ;  /* 0x00006000ff027424 */ /* 0x034fca00078e00ff */
[----:B-1----:R-:W-:-:S04]  /*08b0*/  LOP3.LUT R2, R3, 0x4000, R2, 0xd8, !PT ;  /* 0x0000400003027812 */ /* 0x002fc800078ed802 */
[----:B------:R-:W-:-:S05]  /*08c0*/  LOP3.LUT R2, R2, 0x400000, RZ, 0xb8, !PT ;  /* 0x0040000002027812 */ /* 0x000fca00078eb8ff */
[----:B------:R3:W-:Y:S02]  /*08d0*/  STS [UR8+0x8], R2 ;  /* 0x00000802ff007988 */ /* 0x0007e40008000808 */
.L_x_17:
[----:B------:R-:W-:Y:S05]  /*08e0*/  BSYNC.RELIABLE B0 ;  /* 0x0000000000007941 */ /* 0x000fea0003800100 */
.L_x_13:
[----:B-123--:R-:W1:Y:S02]  /*08f0*/  @!P3 LDS R2, [UR8+0x8] ;  /* 0x00000808ff02b984 */ /* 0x00ee640008000800 */
[----:B-1----:R-:W-:-:S05]  /*0900*/  @!P3 LOP3.LUT R2, R2, 0x8000, RZ, 0xb8, !PT ;  /* 0x000080000202b812 */ /* 0x002fca00078eb8ff */
[----:B------:R1:W-:Y:S02]  /*0910*/  @!P3 STS [UR8+0x8], R2 ;  /* 0x00000802ff00b988 */ /* 0x0003e40008000808 */
.L_x_18:
[----:B------:R-:W-:Y:S05]  /*0920*/  BSYNC.RECONVERGENT B1 ;  /* 0x0000000000017941 */ /* 0x000fea0003800200 */
.L_x_12:
[----:B------:R-:W-:Y:S05]  /*0930*/  WARPSYNC.ALL ;  /* 0x0000000000007948 */ /* 0x000fea0003800000 */
[----:B------:R-:W-:Y:S01]  /*0940*/  NOP ;  /* 0x0000000000007918 */ /* 0x000fe20000000000 */
[----:B------:R-:W-:Y:S05]  /*0950*/  @P0 BRA `(.L_x_19) ;  /* 0x0000000000300947 */ /* 0x000fea0003800000 */
[----:B-12345:R-:W1:Y:S01]  /*0960*/  S2R R2, SR_LANEID ;  /* 0x0000000000027919 */ /* 0x03ee620000000000 */
[----:B------:R-:W-:Y:S05]  /*0970*/  WARPSYNC.ALL ;  /* 0x0000000000007948 */ /* 0x000fea0003800000 */
[----:B------:R-:W-:Y:S01]  /*0980*/  NOP ;  /* 0x0000000000007918 */ /* 0x000fe20000000000 */
[----:B-1----:R-:W-:-:S05]  /*0990*/  IMAD.SHL.U32 R7, R2, 0x4, RZ ;  /* 0x0000000402077824 */ /* 0x002fca00078e00ff */
[----:B------:R-:W1:Y:S01]  /*09a0*/  LDS R9, [R7+UR8] ;  /* 0x0000000807097984 */ /* 0x000e620008000800 */
[----:B------:R-:W-:-:S05]  /*09b0*/  IADD3 R2, P1, PT, R7, UR24, RZ ;  /* 0x0000001807027c10 */ /* 0x000fca000ff3e0ff */
[----:B------:R-:W-:-:S05]  /*09c0*/  IMAD.X R3, RZ, RZ, UR25, P1 ;  /* 0x00000019ff037e24 */ /* 0x000fca00088e06ff */
[----:B-1----:R1:W2:Y:S01]  /*09d0*/  ATOMG.E.EXCH.STRONG.GPU PT, RZ, [R2], R9 ;  /* 0x0000000902ff73a8 */ /* 0x0022a200041ee100 */
[----:B------:R-:W-:-:S04]  /*09e0*/  DEPBAR {5,4,3,2,1,0} ;  /* 0x0000003f0000791a */ /* 0x000fc80000000000 */
[----:B------:R-:W3:Y:S02]  /*09f0*/  CCTL.E.C.LDCU.IV.DEEP [UR24] ;  /* 0x0000000018007540 */ /* 0x000ee40009c08000 */
[----:B---3--:R1:W-:Y:S01]  /*0a00*/  UTMACCTL.IV [UR24] ;  /* 0x00000000180079b9 */ /* 0x0083e20008000000 */
[----:B------:R-:W-:Y:S01]  /*0a10*/  NOP ;  /* 0x0000000000007918 */ /* 0x000fe20000000000 */
.L_x_19:
[----:B------:R-:W-:Y:S05]  /*0a20*/  @P0 BRA `(.L_x_20) ;  /* 0x00000000000c0947 */ /* 0x000fea0003800000 */
[----:B------:R0:W-:Y:S01]  /*0a30*/  UTMACMDFLUSH ;  /* 0x00000000000079b7 */ /* 0x0001e20000000000 */
[----:B------:R-:W-:Y:S05]  /*0a40*/  @P0 BRA `(.L_x_20) ;  /* 0x0000000000040947 */ /* 0x000fea0003800000 */
[----:B------:R-:W-:-:S04]  /*0a50*/  DEPBAR.LE SB0, 0x0 ;  /* 0x000080000000791a */ /* 0x000fc80000000000 */
.L_x_20:
[----:B------:R-:W-:Y:S05]  /*0a60*/  WARPSYNC.ALL ;  /* 0x0000000000007948 */ /* 0x000fea0003800000 */
[----:B------:R-:W-:Y:S01]  /*0a70*/  NOP ;  /* 0x0000000000007918 */ /* 0x000fe20000000000 */
[----:B--2---:R-:W-:Y:S06]  /*0a80*/  BAR.SYNC.DEFER_BLOCKING 0x0 ;  /* 0x0000000000007b1d */ /* 0x004fec0000010000 */
[----:B------:R-:W-:Y:S02]  /*0a90*/  BSSY.RECONVERGENT B1, `(.L_x_21) ;  /* 0x000000b000017945 */ /* 0x000fe40003800200 */
[----:B------:R-:W-:Y:S06]  /*0aa0*/  BAR.SYNC.DEFER_BLOCKING 0x0 ;  /* 0x0000000000007b1d */ /* 0x000fec0000010000 */
[----:B------:R2:W-:Y:S01]  /*0ab0*/  @!P0 STS [R4], RZ ;  /* 0x000000ff04008388 */ /* 0x0005e20000000800 */
[----:B------:R-:W-:Y:S01]  /*0ac0*/  NOP ;  /* 0x0000000000007918 */ /* 0x000fe20000000000 */
[----:B------:R-:W-:Y:S05]  /*0ad0*/  @P3 BRA `(.L_x_22) ;  /* 0x0000000000183947 */ /* 0x000fea0003800000 */
[----:B-1-345:R-:W1:Y:S01]  /*0ae0*/  LDS R2, [UR8+0x8] ;  /* 0x00000808ff027984 */ /* 0x03ae620008000800 */
[----:B------:R-:W3:Y:S01]  /*0af0*/  LDC.64 R8, c[0x0][0x388] ;  /* 0x0000e200ff087b82 */ /* 0x000ee20000000a00 */
[----:B------:R-:W-:Y:S02]  /*0b00*/  IMAD.MOV.U32 R3, RZ, RZ, 0x70 ;  /* 0x00000070ff037424 */ /* 0x000fe400078e00ff */
[----:B---3--:R3:W-:Y:S03]  /*0b10*/  STS.64 [UR8], R8 ;  /* 0x00000008ff007988 */ /* 0x0087e60008000a08 */
[----:B-1----:R-:W-:-:S05]  /*0b20*/  LOP3.LUT R2, R2, 0x10, R3, 0xd8, !PT ;  /* 0x0000001002027812 */ /* 0x002fca00078ed803 */
[----:B------:R3:W-:Y:S02]  /*0b30*/  STS [UR8+0x8], R2 ;  /* 0x00000802ff007988 */ /* 0x0007e40008000808 */
.L_x_22:
[----:B-1----:R-:W-:Y:S05]  /*0b40*/  BSYNC.RECONVERGENT B1 ;  /* 0x0000000000017941 */ /* 0x002fea0003800200 */
.L_x_21:
[----:B------:R-:W-:Y:S04]  /*0b50*/  BSSY.RECONVERGENT B2, `(.L_x_23) ;  /* 0x000000f000027945 */ /* 0x000fe80003800200 */
[----:B------:R-:W-:Y:S04]  /*0b60*/  BSSY.RELIABLE B1, `(.L_x_24) ;  /* 0x000000c000017945 */ /* 0x000fe80003800100 */
[----:B------:R-:W-:Y:S05]  /*0b70*/  @P3 BRA `(.L_x_25) ;  /* 0x0000000000283947 */ /* 0x000fea0003800000 */
[----:B---345:R-:W1:Y:S01]  /*0b80*/  LDS R2, [UR8+0x34] ;  /* 0x00003408ff027984 */ /* 0x038e620008000800 */
[----:B------:R-:W-:Y:S01]  /*0b90*/  IMAD.MOV.U32 R3, RZ, RZ, 0x3f000000 ;  /* 0x3f000000ff037424 */ /* 0x000fe200078e00ff */
[----:B------:R-:W-:Y:S05]  /*0ba0*/  @P3 BREAK.RELIABLE B1 ;  /* 0x0000000000013942 */ /* 0x000fea0003800100 */
[----:B-1----:R-:W-:-:S05]  /*0bb0*/  LOP3.LUT R2, R2, 0xff000000, R3, 0xb8, !PT ;  /* 0xff00000002027812 */ /* 0x002fca00078eb803 */
[----:B------:R1:W-:Y:S01]  /*0bc0*/  STS [UR8+0x34], R2 ;  /* 0x00003402ff007988 */ /* 0x0003e20008000808 */
[----:B------:R-:W-:Y:S05]  /*0bd0*/  @P3 BRA `(.L_x_26) ;  /* 0x0000000000183947 */ /* 0x000fea0003800000 */
[----:B-1----:R-:W1:Y:S01]  /*0be0*/  LDS R2, [UR8+0x38] ;  /* 0x00003808ff027984 */ /* 0x002e620008000800 */
[----:B------:R-:W-:-:S05]  /*0bf0*/  IMAD.MOV.U32 R3, RZ, RZ, 0x7f ;  /* 0x0000007fff037424 */ /* 0x000fca00078e00ff */
[----:B-1----:R-:W-:-:S05]  /*0c00*/  LOP3.LUT R2, R2, 0xff, R3, 0xb8, !PT ;  /* 0x000000ff02027812 */ /* 0x002fca00078eb803 */
[----:B------:R1:W-:Y:S02]  /*0c10*/  STS [UR8+0x38], R2 ;  /* 0x00003802ff007988 */ /* 0x0003e40008000808 */
.L_x_25:
[----:B------:R-:W-:Y:S05]  /*0c20*/  BSYNC.RELIABLE B1 ;  /* 0x0000000000017941 */ /* 0x000fea0003800100 */
.L_x_24:
[----:B------:R1:W-:Y:S02]  /*0c30*/  @!P3 STS [UR8+0x20], R5 ;  /* 0x00002005ff00b988 */ /* 0x0003e40008000808 */
.L_x_26:
[----:B------:R-:W-:Y:S05]  /*0c40*/  BSYNC.RECONVERGENT B2 ;  /* 0x0000000000027941 */ /* 0x000fea0003800200 */
.L_x_23:
[----:B------:R-:W-:Y:S05]  /*0c50*/  WARPSYNC.ALL ;  /* 0x0000000000007948 */ /* 0x000fea0003800000 */
[----:B------:R-:W-:Y:S01]  /*0c60*/  NOP ;  /* 0x0000000000007918 */ /* 0x000fe20000000000 */
[----:B-1----:R-:W1:Y:S01]  /*0c70*/  LDC R5, c[0x0][0x39c] ;  /* 0x0000e700ff057b82 */ /* 0x002e620000000800 */
[----:B------:R-:W-:Y:S01]  /*0c80*/  BSSY.RECONVERGENT B2, `(.L_x_27) ;  /* 0x000000b000027945 */ /* 0x000fe20003800200 */
[----:B-1----:R-:W-:-:S03]  /*0c90*/  VIADD R5, R5, 0xffffffff ;  /* 0xffffffff05057836 */ /* 0x002fc60000000000 */
[----:B------:R-:W-:Y:S05]  /*0ca0*/  @P3 BRA `(.L_x_28) ;  /* 0x0000000000203947 */ /* 0x000fea0003800000 */
[----:B---345:R-:W1:Y:S01]  /*0cb0*/  LDS R2, [UR8+0x1c] ;  /* 0x00001c08ff027984 */ /* 0x038e620008000800 */
[----:B------:R-:W3:Y:S03]  /*0cc0*/  LDC.64 R8, c[0x0][0x3b0] ;  /* 0x0000ec00ff087b82 */ /* 0x000ee60000000a00 */
[----:B------:R4:W-:Y:S01]  /*0cd0*/  STS [UR8+0x24], R5 ;  /* 0x00002405ff007988 */ /* 0x0009e20008000808 */
[--C-:B---3--:R-:W-:Y:S02]  /*0ce0*/  SHF.R.U32.HI R7, RZ, 0x4, R9.reuse ;  /* 0x00000004ff077819 */ /* 0x108fe40000011609 */
[----:B------:R-:W-:-:S05]  /*0cf0*/  SHF.R.U64 R3, R8, 0x4, R9 ;  /* 0x0000000408037819 */ /* 0x000fca0000001209 */
[----:B------:R4:W-:Y:S01]  /*0d00*/  STS [UR8+0xc], R3 ;  /* 0x00000c03ff007988 */ /* 0x0009e20008000808 */
[----:B-1----:R-:W-:-:S05]  /*0d10*/  LOP3.LUT R2, R2, 0xf, R7, 0xb8, !PT ;  /* 0x0000000f02027812 */ /* 0x002fca00078eb807 */
[----:B------:R4:W-:Y:S02]  /*0d20*/  STS [UR8+0x1c], R2 ;  /* 0x00001c02ff007988 */ /* 0x0009e40008000808 */
.L_x_28:
[----:B------:R-:W-:Y:S05]  /*0d30*/  BSYNC.RECONVERGENT B2 ;  /* 0x0000000000027941 */ /* 0x000fea0003800200 */
.L_x_27:
[----:B------:R-:W-:Y:S04]  /*0d40*/  BSSY.RECONVERGENT B3, `(.L_x_29) ;  /* 0x000001d000037945 */ /* 0x000fe80003800200 */
[----:B------:R-:W-:Y:S04]  /*0d50*/  BSSY.RELIABLE B2, `(.L_x_30) ;  /* 0x0000018000027945 */ /* 0x000fe80003800100 */
[----:B------:R-:W-:Y:S05]  /*0d60*/  @P3 BRA `(.L_x_31) ;  /* 0x00000000001c3947 */ /* 0x000fea0003800000 */
[----:B---345:R-:W1:Y:S02]  /*0d70*/  LDS R2, [UR8+0x34] ;  /* 0x00003408ff027984 */ /* 0x038e640008000800 */
[----:B-1----:R-:W-:-:S05]  /*0d80*/  LOP3.LUT R2, R2, 0x7, RZ, 0xb8, !PT ;  /* 0x0000000702027812 */ /* 0x002fca00078eb8ff */
[----:B------:R1:W-:Y:S01]  /*0d90*/  STS [UR8+0x34], R2 ;  /* 0x00003402ff007988 */ /* 0x0003e20008000808 */
[----:B------:R-:W-:Y:S05]  /*0da0*/  @P3 BRA `(.L_x_32) ;  /* 0x00000000001c3947 */ /* 0x000fea0003800000 */
[----:B-1----:R-:W1:Y:S02]  /*0db0*/  LDS R2, [UR8+0x34] ;  /* 0x00003408ff027984 */ /* 0x002e640008000800 */
[----:B-1----:R-:W-:-:S05]  /*0dc0*/  LOP3.LUT R2, R2, 0x38, RZ, 0xb8, !PT ;  /* 0x0000003802027812 */ /* 0x002fca00078eb8ff */
[----:B------:R1:W-:Y:S02]  /*0dd0*/  STS [UR8+0x34], R2 ;  /* 0x00003402ff007988 */ /* 0x0003e40008000808 */
.L_x_31:
[----:B------:R-:W-:Y:S05]  /*0de0*/  @P3 BRA `(.L_x_33) ;  /* 0x00000000001c3947 */ /* 0x000fea0003800000 */
[----:B-1-345:R-:W1:Y:S02]  /*0df0*/  LDS R2, [UR8+0x8] ;  /* 0x00000808ff027984 */ /* 0x03ae640008000800 */
[----:B-1----:R-:W-:-:S05]  /*0e00*/  LOP3.LUT R2, R2, 0x780, RZ, 0xb8, !PT ;  /* 0x0000078002027812 */ /* 0x002fca00078eb8ff */
[----:B------:R3:W-:Y:S02]  /*0e10*/  STS [UR8+0x8], R2 ;  /* 0x00000802ff007988 */ /* 0x0007e40008000808 */
.L_x_32:
[----:B------:R-:W-:Y:S05]  /*0e20*/  @P3 BRA `(.L_x_34) ;  /* 0x0000000000283947 */ /* 0x000fea0003800000 */
[----:B-1-3--:R-:W1:Y:S02]  /*0e30*/  LDS R2, [UR8+0x8] ;  /* 0x00000808ff027984 */ /* 0x00ae640008000800 */
[----:B-1----:R-:W-:-:S05]  /*0e40*/  LOP3.LUT R2, R2, 0x1800, RZ, 0xb8, !PT ;  /* 0x0000180002027812 */ /* 0x002fca00078eb8ff */
[----:B------:R1:W-:Y:S02]  /*0e50*/  STS [UR8+0x8], R2 ;  /* 0x00000802ff007988 */ /* 0x0003e40008000808 */
.L_x_33:
[----:B------:R-:W-:Y:S05]  /*0e60*/  @P3 BREAK.RELIABLE B2 ;  /* 0x0000000000023942 */ /* 0x000fea0003800100 */
[----:B------:R-:W-:Y:S05]  /*0e70*/  @P3 BRA `(.L_x_35) ;  /* 0x0000000000243947 */ /* 0x000fea0003800000 */
[----:B-1-345:R-:W1:Y:S01]  /*0e80*/  LDS R2, [UR8+0x8] ;  /* 0x00000808ff027984 */ /* 0x03ae620008000800 */
[----:B------:R-:W-:-:S05]  /*0e90*/  IMAD.MOV.U32 R3, RZ, RZ, 0x6000 ;  /* 0x00006000ff037424 */ /* 0x000fca00078e00ff */
[----:B-1----:R-:W-:-:S04]  /*0ea0*/  LOP3.LUT R2, R2, 0x4000, R3, 0xd8, !PT ;  /* 0x0000400002027812 */ /* 0x002fc800078ed803 */
[----:B------:R-:W-:-:S05]  /*0eb0*/  LOP3.LUT R2, R2, 0x400000, RZ, 0xb8, !PT ;  /* 0x0040000002027812 */ /* 0x000fca00078eb8ff */
[----:B------:R4:W-:Y:S02]  /*0ec0*/  STS [UR8+0x8], R2 ;  /* 0x00000802ff007988 */ /* 0x0009e40008000808 */
.L_x_34:
[----:B------:R-:W-:Y:S05]  /*0ed0*/  BSYNC.RELIABLE B2 ;  /* 0x0000000000027941 */ /* 0x000fea0003800100 */
.L_x_30:
[----:B-1-34-:R-:W1:Y:S02]  /*0ee0*/  @!P3 LDS R2, [UR8+0x8] ;  /* 0x00000808ff02b984 */ /* 0x01ae640008000800 */
[----:B-1----:R-:W-:-:S05]  /*0ef0*/  @!P3 LOP3.LUT R2, R2, 0x8000, RZ, 0xb8, !PT ;  /* 0x000080000202b812 */ /* 0x002fca00078eb8ff */
[----:B------:R1:W-:Y:S02]  /*0f00*/  @!P3 STS [UR8+0x8], R2 ;  /* 0x00000802ff00b988 */ /* 0x0003e40008000808 */
.L_x_35:
[----:B------:R-:W-:Y:S05]  /*0f10*/  BSYNC.RECONVERGENT B3 ;  /* 0x0000000000037941 */ /* 0x000fea0003800200 */
.L_x_29:
[----:B------:R-:W-:Y:S05]  /*0f20*/  WARPSYNC.ALL ;  /* 0x0000000000007948 */ /* 0x000fea0003800000 */
[----:B------:R-:W-:Y:S01]  /*0f30*/  NOP ;  /* 0x0000000000007918 */ /* 0x000fe20000000000 */
[----:B------:R-:W-:-:S04]  /*0f40*/  UIADD3 UR5, UPT, UPT, UR4, 0x80, URZ ;  /* 0x0000008004057890 */ /* 0x000fc8000fffe0ff */
[----:B------:R-:W-:-:S04]  /*0f50*/  UIADD3 UR26, UP0, UPT, UR5, UR20, URZ ;  /* 0x00000014051a7290 */ /* 0x000fc8000ff1e0ff */
[----:B------:R-:W-:Y:S01]  /*0f60*/  ULEA.HI.X.SX32 UR27, UR5, UR21, 0x1, UP0 ;  /* 0x00000015051b7291 */ /* 0x000fe200080f0eff */
[----:B------:R-:W-:Y:S11]  /*0f70*/  @P0 BRA `(.L_x_36) ;  /* 0x0000000000300947 */ /* 0x000ff60003800000 */
[----:B-1-345:R-:W1:Y:S01]  /*0f80*/  S2R R2, SR_LANEID ;  /* 0x0000000000027919 */ /* 0x03ae620000000000 */
[----:B------:R-:W-:Y:S05]  /*0f90*/  WARPSYNC.ALL ;  /* 0x0000000000007948 */ /* 0x000fea0003800000 */
[----:B------:R-:W-:Y:S01]  /*0fa0*/  NOP ;  /* 0x0000000000007918 */ /* 0x000fe20000000000 */
[----:B-1----:R-:W-:-:S05]  /*0fb0*/  IMAD.SHL.U32 R8, R2, 0x4, RZ ;  /* 0x0000000402087824 */ /* 0x002fca00078e00ff */
[----:B------:R-:W1:Y:S01]  /*0fc0*/  LDS R7, [R8+UR8] ;  /* 0x0000000808077984 */ /* 0x000e620008000800 */
[----:B------:R-:W-:-:S05]  /*0fd0*/  IADD3 R2, P1, PT, R8, UR26, RZ ;  /* 0x0000001a08027c10 */ /* 0x000fca000ff3e0ff */
[----:B------:R-:W-:-:S05]  /*0fe0*/  IMAD.X R3, RZ, RZ, UR27, P1 ;  /* 0x0000001bff037e24 */ /* 0x000fca00088e06ff */
[----:B-1----:R1:W3:Y:S01]  /*0ff0*/  ATOMG.E.EXCH.STRONG.GPU PT, RZ, [R2], R7 ;  /* 0x0000000702ff73a8 */ /* 0x0022e200041ee100 */
[----:B------:R-:W-:-:S04]  /*1000*/  DEPBAR {5,4,3,2,1,0} ;  /* 0x0000003f0000791a */ /* 0x000fc80000000000 */
[----:B------:R-:W4:Y:S02]  /*1010*/  CCTL.E.C.LDCU.IV.DEEP [UR26] ;  /* 0x000000001a007540 */ /* 0x000f240009c08000 */
[----:B----4-:R1:W-:Y:S01]  /*1020*/  UTMACCTL.IV [UR26] ;  /* 0x000000001a0079b9 */ /* 0x0103e20008000000 */
[----:B------:R-:W-:Y:S01]  /*1030*/  NOP ;  /* 0x0000000000007918 */ /* 0x000fe20000000000 */
.L_x_36:
[----:B------:R-:W-:Y:S05]  /*1040*/  @P0 BRA `(.L_x_37) ;  /* 0x00000000000c0947 */ /* 0x000fea0003800000 */
[----:B------:R0:W-:Y:S01]  /*1050*/  UTMACMDFLUSH ;  /* 0x00000000000079b7 */ /* 0x0001e20000000000 */
[----:B------:R-:W-:Y:S05]  /*1060*/  @P0 BRA `(.L_x_37) ;  /* 0x0000000000040947 */ /* 0x000fea0003800000 */
[----:B------:R-:W-:-:S04]  /*1070*/  DEPBAR.LE SB0, 0x0 ;  /* 0x000080000000791a */ /* 0x000fc80000000000 */
.L_x_37:
[----:B------:R-:W-:Y:S05]  /*1080*/  WARPSYNC.ALL ;  /* 0x0000000000007948 */ /* 0x000fea0003800000 */
[----:B------:R-:W-:Y:S01]  /*1090*/  NOP ;  /* 0x0000000000007918 */ /* 0x000fe20000000000 */
[----:B---3--:R-:W-:Y:S06]  /*10a0*/  BAR.SYNC.DEFER_BLOCKING 0x0 ;  /* 0x0000000000007b1d */ /* 0x008fec0000010000 */
[----:B------:R-:W-:Y:S02]  /*10b0*/  BSSY.RECONVERGENT B3, `(.L_x_38) ;  /* 0x000000b000037945 */ /* 0x000fe40003800200 */
[----:B------:R-:W-:Y:S06]  /*10c0*/  BAR.SYNC.DEFER_BLOCKING 0x0 ;  /* 0x0000000000007b1d */ /* 0x000fec0000010000 */
[----:B------:R3:W-:Y:S01]  /*10d0*/  @!P0 STS [R4], RZ ;  /* 0x000000ff04008388 */ /* 0x0007e20000000800 */
[----:B------:R-:W-:Y:S01]  /*10e0*/  NOP ;  /* 0x0000000000007918 */ /* 0x000fe20000000000 */
[----:B------:R-:W-:Y:S05]  /*10f0*/  @P3 BRA `(.L_x_39) ;  /* 0x0000000000183947 */ /* 0x000fea0003800000 */
[----:B-1--45:R-:W1:Y:S01]  /*1100*/  LDS R2, [UR8+0x8] ;  /* 0x00000808ff027984 */ /* 0x032e620008000800 */
[----:B------:R-:W4:Y:S01]  /*1110*/  LDC.64 R8, c[0x0][0x390] ;  /* 0x0000e400ff087b82 */ /* 0x000f220000000a00 */
[----:B------:R-:W-:Y:S02]  /*1120*/  IMAD.MOV.U32 R3, RZ, RZ, 0x70 ;  /* 0x00000070ff037424 */ /* 0x000fe400078e00ff */
[----:B----4-:R4:W-:Y:S03]  /*1130*/  STS.64 [UR8], R8 ;  /* 0x00000008ff007988 */ /* 0x0109e60008000a08 */
[----:B-1----:R-:W-:-:S05]  /*1140*/  LOP3.LUT R2, R2, 0x10, R3, 0xd8, !PT ;  /* 0x0000001002027812 */ /* 0x002fca00078ed803 */
[----:B------:R4:W-:Y:S02]  /*1150*/  STS [UR8+0x8], R2 ;  /* 0x00000802ff007988 */ /* 0x0009e40008000808 */
.L_x_39:
[----:B-1----:R-:W-:Y:S05]  /*1160*/  BSYNC.RECONVERGENT B3 ;  /* 0x0000000000037941 */ /* 0x002fea0003800200 */
.L_x_38:
[----:B------:R-:W-:Y:S04]  /*1170*/  BSSY.RECONVERGENT B4, `(.L_x_40) ;  /* 0x0000033000047945 */ /* 0x000fe80003800200 */
[----:B------:R-:W-:Y:S04]  /*1180*/  BSSY.RELIABLE B3, `(.L_x_41) ;  /* 0x000002e000037945 */ /* 0x000fe80003800100 */
[----:B------:R-:W-:Y:S05]  /*1190*/  @P3 BRA `(.L_x_42) ;  /* 0x0000000000243947 */ /* 0x000fea0003800000 */
[----:B----45:R-:W1:Y:S01]  /*11a0*/  LDS R2, [UR8+0x34] ;  /* 0x00003408ff027984 */ /* 0x030e620008000800 */
[----:B------:R-:W-:-:S05]  /*11b0*/  IMAD.MOV.U32 R3, RZ, RZ, 0x7f000000 ;  /* 0x7f000000ff037424 */ /* 0x000fca00078e00ff */
[----:B-1----:R-:W-:-:S05]  /*11c0*/  LOP3.LUT R2, R2, 0xff000000, R3, 0xb8, !PT ;  /* 0xff00000002027812 */ /* 0x002fca00078eb803 */
[----:B------:R1:W-:Y:S01]  /*11d0*/  STS [UR8+0x34], R2 ;  /* 0x00003402ff007988 */ /* 0x0003e20008000808 */
[----:B------:R-:W-:Y:S05]  /*11e0*/  @P3 BRA `(.L_x_43) ;  /* 0x0000000000183947 */ /* 0x000fea0003800000 */
[----:B-1----:R-:W1:Y:S01]  /*11f0*/  LDS R2, [UR8+0x38] ;  /* 0x00003808ff027984 */ /* 0x002e620008000800 */
[----:B------:R-:W-:-:S05]  /*1200*/  IMAD.MOV.U32 R3, RZ, RZ, 0x7f ;  /* 0x0000007fff037424 */ /* 0x000fca00078e00ff */
[----:B-1----:R-:W-:-:S05]  /*1210*/  LOP3.LUT R2, R2, 0xff, R3, 0xb8, !PT ;  /* 0x000000ff02027812 */ /* 0x002fca00078eb803 */
[----:B------:R1:W-:Y:S02]  /*1220*/  STS [UR8+0x38], R2 ;  /* 0x00003802ff007988 */ /* 0x0003e40008000808 */
.L_x_42:
[----:B------:R-:W-:Y:S05]  /*1230*/  @P3 BRA `(.L_x_44) ;  /* 0x00000000000c3947 */ /* 0x000fea0003800000 */
[----:B------:R1:W-:Y:S02]  /*1240*/  STS [UR8+0x20], R5 ;  /* 0x00002005ff007988 */ /* 0x0003e40008000808 */
.L_x_43:
[----:B------:R-:W-:Y:S05]  /*1250*/  @P3 BRA `(.L_x_45) ;  /* 0x0000000000243947 */ /* 0x000fea0003800000 */
[----:B------:R1:W-:Y:S02]  /*1260*/  STS [UR8+0x24], R6 ;  /* 0x00002406ff007988 */ /* 0x0003e40008000808 */
.L_x_44:
[----:B------:R-:W-:Y:S05]  /*1270*/  @P3 BRA `(.L_x_46) ;  /* 0x00000000002c3947 */ /* 0x000fea0003800000 */
[----:B-1--45:R-:W1:Y:S01]  /*1280*/  LDS R2, [UR8+0x1c] ;  /* 0x00001c08ff027984 */ /* 0x032e620008000800 */
[----:B------:R-:W4:Y:S02]  /*1290*/  LDC.64 R6, c[0x0][0x3b8] ;  /* 0x0000ee00ff067b82 */ /* 0x000f240000000a00 */
[--C-:B----4-:R-:W-:Y:S02]  /*12a0*/  SHF.R.U32.HI R5, RZ, 0x4, R7.reuse ;  /* 0x00000004ff057819 */ /* 0x110fe40000011607 */
[----:B------:R-:W-:-:S05]  /*12b0*/  SHF.R.U64 R3, R6, 0x4, R7 ;  /* 0x0000000406037819 */ /* 0x000fca0000001207 */
[----:B------:R4:W-:Y:S01]  /*12c0*/  STS [UR8+0xc], R3 ;  /* 0x00000c03ff007988 */ /* 0x0009e20008000808 */
[----:B-1----:R-:W-:-:S05]  /*12d0*/  LOP3.LUT R2, R2, 0xf, R5, 0xb8, !PT ;  /* 0x0000000f02027812 */ /* 0x002fca00078eb805 */
[----:B------:R4:W-:Y:S02]  /*12e0*/  STS [UR8+0x1c], R2 ;  /* 0x00001c02ff007988 */ /* 0x0009e40008000808 */
.L_x_45:
[----:B------:R-:W-:Y:S05]  /*12f0*/  @P3 BRA `(.L_x_47) ;  /* 0x00000000001c3947 */ /* 0x000fea0003800000 */
[----:B-1--45:R-:W1:Y:S02]  /*1300*/  LDS R2, [UR8+0x34] ;  /* 0x00003408ff027984 */ /* 0x032e640008000800 */
[----:B-1----:R-:W-:-:S05]  /*1310*/  LOP3.LUT R2, R2, 0x7, RZ, 0xb8, !PT ;  /* 0x0000000702027812 */ /* 0x002fca00078eb8ff */
[----:B------:R1:W-:Y:S02]  /*1320*/  STS [UR8+0x34], R2 ;  /* 0x00003402ff007988 */ /* 0x0003e40008000808 */
.L_x_46:
[----:B------:R-:W-:Y:S05]  /*1330*/  @P3 BRA `(.L_x_48) ;  /* 0x00000000001c3947 */ /* 0x000fea0003800000 */
[----:B-1--45:R-:W1:Y:S02]  /*1340*/  LDS R2, [UR8+0x34] ;  /* 0x00003408ff027984 */ /* 0x032e640008000800 */
[----:B-1----:R-:W-:-:S05]  /*1350*/  LOP3.LUT R2, R2, 0x38, RZ, 0xb8, !PT ;  /* 0x0000003802027812 */ /* 0x002fca00078eb8ff */
[----:B------:R1:W-:Y:S02]  /*1360*/  STS [UR8+0x34], R2 ;  /* 0x00003402ff007988 */ /* 0x0003e40008000808 */
.L_x_47:
[----:B------:R-:W-:Y:S05]  /*1370*/  @P3 BRA `(.L_x_49) ;  /* 0x00000000001c3947 */ /* 0x000fea0003800000 */
[----:B-1--45:R-:W1:Y:S02]  /*1380*/  LDS R2, [UR8+0x8] ;  /* 0x00000808ff027984 */ /* 0x032e640008000800 */
[----:B-1----:R-:W-:-:S05]  /*1390*/  LOP3.LUT R2, R2, 0x780, RZ, 0xb8, !PT ;  /* 0x0000078002027812 */ /* 0x002fca00078eb8ff */
[----:B------:R1:W-:Y:S02]  /*13a0*/  STS [UR8+0x8], R2 ;  /* 0x00000802ff007988 */ /* 0x0003e40008000808 */
.L_x_48:
[----:B------:R-:W-:Y:S05]  /*13b0*/  @P3 BRA `(.L_x_50) ;  /* 0x0000000000283947 */ /* 0x000fea0003800000 */
[----:B-1--45:R-:W1:Y:S02]  /*13c0*/  LDS R2, [UR8+0x8] ;  /* 0x00000808ff027984 */ /* 0x032e640008000800 */
[----:B-1----:R-:W-:-:S05]  /*13d0*/  LOP3.LUT R2, R2, 0x1800, RZ, 0xb8, !PT ;  /* 0x0000180002027812 */ /* 0x002fca00078eb8ff */
[----:B------:R1:W-:Y:S02]  /*13e0*/  STS [UR8+0x8], R2 ;  /* 0x00000802ff007988 */ /* 0x0003e40008000808 */
.L_x_49:
[----:B------:R-:W-:Y:S05]  /*13f0*/  @P3 BREAK.RELIABLE B3 ;  /* 0x0000000000033942 */ /* 0x000fea0003800100 */
[----:B------:R-:W-:Y:S05]  /*1400*/  @P3 BRA `(.L_x_51) ;  /* 0x0000000000243947 */ /* 0x000fea0003800000 */
[----:B-1--45:R-:W1:Y:S01]  /*1410*/  LDS R2, [UR8+0x8] ;  /* 0x00000808ff027984 */ /* 0x032e620008000800 */
[----:B------:R-:W-:-:S05]  /*1420*/  IMAD.MOV.U32 R3, RZ, RZ, 0x6000 ;  /* 0x00006000ff037424 */ /* 0x000fca00078e00ff */
[----:B-1----:R-:W-:-:S04]  /*1430*/  LOP3.LUT R2, R2, 0x6000, R3, 0xd8, !PT ;  /* 0x0000600002027812 */ /* 0x002fc800078ed803 */
[----:B------:R-:W-:-:S05]  /*1440*/  LOP3.LUT R2, R2, 0x400000, RZ, 0xb8, !PT ;  /* 0x0040000002027812 */ /* 0x000fca00078eb8ff */
[----:B------:R1:W-:Y:S02]  /*1450*/  STS [UR8+0x8], R2 ;  /* 0x00000802ff007988 */ /* 0x0003e40008000808 */
.L_x_50:
[----:B------:R-:W-:Y:S05]  /*1460*/  BSYNC.RELIABLE B3 ;  /* 0x0000000000037941 */ /* 0x000fea0003800100 */
.L_x_41:
[----:B-1--45:R-:W1:Y:S02]  /*1470*/  @!P3 LDS R2, [UR8+0x8] ;  /* 0x00000808ff02b984 */ /* 0x032e640008000800 */
[----:B-1----:R-:W-:-:S05]  /*1480*/  @!P3 LOP3.LUT R2, R2, 0x8000, RZ, 0xb8, !PT ;  /* 0x000080000202b812 */ /* 0x002fca00078eb8ff */
[----:B------:R1:W-:Y:S02]  /*1490*/  @!P3 STS [UR8+0x8], R2 ;  /* 0x00000802ff00b988 */ /* 0x0003e40008000808 */
.L_x_51:
[----:B------:R-:W-:Y:S05]  /*14a0*/  BSYNC.RECONVERGENT B4 ;  /* 0x0000000000047941 */ /* 0x000fea0003800200 */
.L_x_40:
[----:B------:R-:W-:Y:S05]  /*14b0*/  WARPSYNC.ALL ;  /* 0x0000000000007948 */ /* 0x000fea0003800000 */
[----:B------:R-:W-:Y:S01]  /*14c0*/  NOP ;  /* 0x0000000000007918 */ /* 0x000fe20000000000 */
[----:B------:R-:W-:-:S04]  /*14d0*/  UIADD3 UR4, UPT, UPT, UR4, 0x100, URZ ;  /* 0x0000010004047890 */ /* 0x000fc8000fffe0ff */
[----:B------:R-:W-:-:S04]  /*14e0*/  UIADD3 UR20, UP0, UPT, UR4, UR20, URZ ;  /* 0x0000001404147290 */ /* 0x000fc8000ff1e0ff */
[----:B------:R-:W-:Y:S01]  /*14f0*/  ULEA.HI.X.SX32 UR21, UR4, UR21, 0x1, UP0 ;  /* 0x0000001504157291 */ /* 0x000fe200080f0eff */
[----:B------:R-:W-:Y:S11]  /*1500*/  @P0 BRA `(.L_x_52) ;  /* 0x0000000000300947 */ /* 0x000ff60003800000 */
[----:B-1--45:R-:W1:Y:S01]  /*1510*/  S2R R2, SR_LANEID ;  /* 0x0000000000027919 */ /* 0x032e620000000000 */
[----:B------:R-:W-:Y:S05]  /*1520*/  WARPSYNC.ALL ;  /* 0x0000000000007948 */ /* 0x000fea0003800000 */
[----:B------:R-:W-:Y:S01]  /*1530*/  NOP ;  /* 0x0000000000007918 */ /* 0x000fe20000000000 */
[----:B-123--:R-:W-:-:S05]  /*1540*/  IMAD.SHL.U32 R4, R2, 0x4, RZ ;  /* 0x0000000402047824 */ /* 0x00efca00078e00ff */
        /* <DEDUP_REMOVED lines=8> */
.L_x_52:
[----:B------:R-:W-:Y:S05]  /*15d0*/  @P0 BRA `(.L_x_53) ;  /* 0x00000000000c0947 */ /* 0x000fea0003800000 */
[----:B------:R0:W-:Y:S01]  /*15e0*/  UTMACMDFLUSH ;  /* 0x00000000000079b7 */ /* 0x0001e20000000000 */
[----:B------:R-:W-:Y:S05]  /*15f0*/  @P0 BRA `(.L_x_53) ;  /* 0x0000000000040947 */ /* 0x000fea0003800000 */
[----:B------:R-:W-:-:S04]  /*1600*/  DEPBAR.LE SB0, 0x0 ;  /* 0x000080000000791a */ /* 0x000fc80000000000 */
.L_x_53:
[----:B------:R-:W-:Y:S05]  /*1610*/  WARPSYNC.ALL ;  /* 0x0000000000007948 */ /* 0x000fea0003800000 */
[----:B------:R-:W-:Y:S01]  /*1620*/  NOP ;  /* 0x0000000000007918 */ /* 0x000fe20000000000 */
[----:B--2---:R-:W-:Y:S01]  /*1630*/  BAR.SYNC.DEFER_BLOCKING 0x0 ;  /* 0x0000000000007b1d */ /* 0x004fe20000010000 */
[----:B-1--45:R-:W-:Y:S01]  /*1640*/  SHF.R.U32.HI R2, RZ, 0x5, R0 ;  /* 0x00000005ff027819 */ /* 0x032fe20000011600 */
[----:B------:R-:W-:Y:S01]  /*1650*/  UIADD3 UR12, UPT, UPT, UR8, 0x8010, URZ ;  /* 0x00008010080c7890 */ /* 0x000fe2000fffe0ff */
[----:B------:R-:W-:Y:S01]  /*1660*/  ISETP.GE.AND P0, PT, R10, 0x1, PT ;  /* 0x000000010a00780c */ /* 0x000fe20003f06270 */
[----:B------:R-:W-:Y:S01]  /*1670*/  USHF.L.U32 UR15, UR7, 0x7, URZ ;  /* 0x00000007070f7899 */ /* 0x000fe200080006ff */
[----:B------:R-:W-:Y:S01]  /*1680*/  R2UR UR22, R2 ;  /* 0x00000000021672ca */ /* 0x000fe200000e0000 */
[----:B------:R-:W-:Y:S01]  /*1690*/  VOTEU.ALL UP0, P3 ;  /* 0x0000000000ff7886 */ /* 0x000fe20001800000 */
[----:B------:R-:W-:Y:S01]  /*16a0*/  UMOV UR4, 0x1 ;  /* 0x0000000100047882 */ /* 0x000fe20000000000 */
[----:B------:R-:W-:Y:S01]  /*16b0*/  VOTEU.ALL UP1, P3 ;  /* 0x0000000000ff7886 */ /* 0x000fe20001820000 */
[----:B------:R-:W-:Y:S01]  /*16c0*/  USHF.L.U32 UR19, UR9, 0x7, URZ ;  /* 0x0000000709137899 */ /* 0x000fe200080006ff */
[----:B------:R-:W-:Y:S01]  /*16d0*/  BSSY.RECONVERGENT B4, `(.L_x_54) ;  /* 0x0000018000047945 */ /* 0x000fe20003800200 */
[----:B------:R-:W-:-:S04]  /*16e0*/  @!UP0 UIADD3 UR10, UPT, UPT, -UR4, 0x100000, URZ ;  /* 0x00100000040a8890 */ /* 0x000fc8000fffe1ff */
[----:B------:R-:W-:Y:S02]  /*16f0*/  @!UP0 USHF.L.U32 UR11, UR10, 0xb, URZ ;  /* 0x0000000b0a0b8899 */ /* 0x000fe400080006ff */
[----:B------:R-:W-:Y:S02]  /*1700*/  @!UP0 USHF.L.U32 UR10, UR10, 0x1, URZ ;  /* 0x000000010a0a8899 */ /* 0x000fe400080006ff */
[----:B------:R-:W-:-:S04]  /*1710*/  @!UP0 UIADD3 UR4, UPT, UPT, -UR4, 0x100000, URZ ;  /* 0x0010000004048890 */ /* 0x000fc8000fffe1ff */
[----:B------:R-:W-:Y:S02]  /*1720*/  @!UP0 USHF.L.U32 UR5, UR4, 0xb, URZ ;  /* 0x0000000b04058899 */ /* 0x000fe400080006ff */
[----:B------:R-:W-:Y:S01]  /*1730*/  @!UP0 USHF.L.U32 UR4, UR4, 0x1, URZ ;  /* 0x0000000104048899 */ /* 0x000fe200080006ff */
[----:B------:R-:W-:Y:S01]  /*1740*/  VOTEU.ALL UP0, P3 ;  /* 0x0000000000ff7886 */ /* 0x000fe20001800000 */
[----:B------:R-:W1:Y:S04]  /*1750*/  FENCE.VIEW.ASYNC.S ;  /* 0x00000000000073c6 */ /* 0x000e680000000000 */
[----:B-1----:R1:W2:Y:S06]  /*1760*/  @!UP0 SYNCS.EXCH.64 URZ, [UR8+0x8000], UR10 ;  /* 0x0080000a08ff85b2 */ /* 0x0022ac0008000100 */
[----:B------:R1:W2:Y:S02]  /*1770*/  @!UP1 SYNCS.EXCH.64 URZ, [UR8+0x8010], UR4 ;  /* 0x0080100408ff95b2 */ /* 0x0002a40008000100 */
[----:B--2---:R-:W-:Y:S06]  /*1780*/  BAR.SYNC.DEFER_BLOCKING 0x0 ;  /* 0x0000000000007b1d */ /* 0x004fec0000010000 */
[----:B------:R-:W-:Y:S05]  /*1790*/  @P3 BRA `(.L_x_55) ;  /* 0x00000000002c3947 */ /* 0x000fea0003800000 */
[----:B-1----:R-:W-:Y:S02]  /*17a0*/  UMOV UR4, 0x1 ;  /* 0x0000000100047882 */ /* 0x002fe40000000000 */
[----:B------:R-:W-:-:S04]  /*17b0*/  UIADD3 UR10, UPT, UPT, -UR4, 0x100000, URZ ;  /* 0x00100000040a7890 */ /* 0x000fc8000fffe1ff */
[----:B------:R-:W-:Y:S02]  /*17c0*/  USHF.L.U32 UR11, UR10, 0xb, URZ ;  /* 0x0000000b0a0b7899 */ /* 0x000fe400080006ff */
[----:B------:R-:W-:Y:S02]  /*17d0*/  USHF.L.U32 UR10, UR10, 0x1, URZ ;  /* 0x000000010a0a7899 */ /* 0x000fe400080006ff */
[----:B------:R-:W-:-:S04]  /*17e0*/  UIADD3 UR4, UPT, UPT, -UR4, 0x100000, URZ ;  /* 0x0010000004047890 */ /* 0x000fc8000fffe1ff */
[----:B------:R-:W-:Y:S02]  /*17f0*/  USHF.L.U32 UR5, UR4, 0xb, URZ ;  /* 0x0000000b04057899 */ /* 0x000fe400080006ff */
[----:B------:R-:W-:Y:S01]  /*1800*/  USHF.L.U32 UR4, UR4, 0x1, URZ ;  /* 0x0000000104047899 */ /* 0x000fe200080006ff */
[----:B------:R-:W1:Y:S03]  /*1810*/  FENCE.VIEW.ASYNC.S ;  /* 0x00000000000073c6 */ /* 0x000e660000000000 */
[----:B-1----:R2:W4:Y:S08]  /*1820*/  SYNCS.EXCH.64 URZ, [UR8+0x8008], UR10 ;  /* 0x0080080a08ff75b2 */ /* 0x0025300008000100 */
[----:B------:R2:W5:Y:S02]  /*1830*/  SYNCS.EXCH.64 URZ, [UR8+0x8018], UR4 ;  /* 0x0080180408ff75b2 */ /* 0x0005640008000100 */
[----:B--2---:R-:W-:Y:S01]  /*1840*/  NOP ;  /* 0x0000000000007918 */ /* 0x004fe20000000000 */
.L_x_55:
[----:B-1----:R-:W-:Y:S05]  /*1850*/  BSYNC.RECONVERGENT B4 ;  /* 0x0000000000047941 */ /* 0x002fea0003800200 */
.L_x_54:
[----:B------:R-:W-:Y:S05]  /*1860*/  @!P0 BRA `(.L_x_56) ;  /* 0x0000000800108947 */ /* 0x000fea0003800000 */
[----:B----45:R-:W-:Y:S01]  /*1870*/  BAR.SYNC.DEFER_BLOCKING 0x0 ;  /* 0x0000000000007b1d */ /* 0x030fe20000010000 */
[----:B------:R-:W-:Y:S01]  /*1880*/  @!P3 IMAD.MOV.U32 R2, RZ, RZ, 0x4000 ;  /* 0x00004000ff02b424 */ /* 0x000fe200078e00ff */
[----:B------:R-:W-:Y:S02]  /*1890*/  ELECT P1, URZ, PT ;  /* 0x0000000000ff782f */ /* 0x000fe40003820000 */
[----:B------:R-:W-:Y:S02]  /*18a0*/  ELECT P0, URZ, PT ;  /* 0x0000000000ff782f */ /* 0x000fe40003800000 */
[C---:B------:R-:W-:Y:S01]  /*18b0*/  ISETP.LT.U32.AND P1, PT, R68.reuse, 0x20, P1 ;  /* 0x000000204400780c */ /* 0x040fe20000f21070 */
[----:B------:R-:W-:Y:S01]  /*18c0*/  UMOV UR11, UR15 ;  /* 0x0000000f000b7c82 */ /* 0x000fe20008000000 */
[----:B------:R-:W-:Y:S01]  /*18d0*/  ISETP.LT.U32.AND P0, PT, R68, 0x20, P0 ;  /* 0x000000204400780c */ /* 0x000fe20000701070 */
[----:B------:R-:W-:-:S10]  /*18e0*/  UIADD3 UR16, UPT, UPT, UR8, 0x4000, URZ ;  /* 0x0000400008107890 */ /* 0x000fd4000fffe0ff */
[----:B------:R-:W-:Y:S01]  /*18f0*/  VOTEU.ANY UP0, P1 ;  /* 0x0000000000ff7886 */ /* 0x000fe20000800100 */
[----:B------:R-:W-:Y:S01]  /*1900*/  VOTEU.ANY UP2, P1 ;  /* 0x0000000000ff7886 */ /* 0x000fe20000840100 */
[----:B------:R-:W-:Y:S01]  /*1910*/  VOTEU.ANY UP1, P0 ;  /* 0x0000000000ff7886 */ /* 0x000fe20000020100 */
[----:B------:R-:W-:Y:S01]  /*1920*/  VOTEU.ANY UP3, P0 ;  /* 0x0000000000ff7886 */ /* 0x000fe20000060100 */
[----:B------:R1:W-:Y:S01]  /*1930*/  @!P3 SYNCS.ARRIVE.TRANS64 RZ, [UR8+0x8000], R2 ;  /* 0x00800002ffffb9a7 */ /* 0x0003e20008000008 */
[----:B------:R2:W-:Y:S06]  /*1940*/  MEMBAR.ALL.CTA ;  /* 0x0000000000007992 */ /* 0x0005ec0000008000 */
[----:B--2---:R-:W2:Y:S01]  /*1950*/  FENCE.VIEW.ASYNC.S ;  /* 0x00000000000073c6 */ /* 0x004ea20000000000 */
[----:B------:R-:W-:Y:S01]  /*1960*/  @UP0 UIADD3 UR9, UPT, UPT, UR8, 0x8000, URZ ;  /* 0x0000800008090890 */ /* 0x000fe2000fffe0ff */
[----:B------:R-:W-:Y:S01]  /*1970*/  @UP0 UMOV UR10, URZ ;  /* 0x000000ff000a0c82 */ /* 0x000fe20008000000 */
[----:B------:R-:W-:Y:S01]  /*1980*/  @UP1 UIADD3 UR17, UPT, UPT, UR8, 0x8000, URZ ;  /* 0x0000800008111890 */ /* 0x000fe2000fffe0ff */
[----:B------:R-:W-:Y:S01]  /*1990*/  @UP1 UMOV UR18, URZ ;  /* 0x000000ff00121c82 */ /* 0x000fe20008000000 */
[----:B------:R-:W-:Y:S01]  /*19a0*/  UISETP.NE.U32.AND UP0, UPT, UR22, URZ, UPT ;  /* 0x000000ff1600728c */ /* 0x000fe2000bf05070 */
[----:B--2---:R-:W-:Y:S06]  /*19b0*/  BAR.SYNC.DEFER_BLOCKING 0x0 ;  /* 0x0000000000007b1d */ /* 0x004fec0000010000 */
[----:B------:R1:W-:Y:S02]  /*19c0*/  @UP2 UTMALDG.2D [UR8], [UR24] ;  /* 0x00000008180025b4 */ /* 0x0003e40008008000 */
[----:B------:R-:W-:Y:S06]  /*19d0*/  BAR.SYNC.DEFER_BLOCKING 0x0 ;  /* 0x0000000000007b1d */ /* 0x000fec0000010000 */
[----:B------:R1:W-:Y:S02]  /*19e0*/  @UP3 UTMALDG.2D [UR16], [UR26] ;  /* 0x000000101a0035b4 */ /* 0x0003e40008008000 */
[----:B------:R-:W-:Y:S06]  /*19f0*/  BAR.SYNC.DEFER_BLOCKING 0x0 ;  /* 0x0000000000007b1d */ /* 0x000fec0000010000 */
[----:B------:R-:W2:Y:S02]  /*1a00*/  SYNCS.PHASECHK.TRANS64.TRYWAIT P0, [UR8+0x8000], RZ ;  /* 0x008000ffff0075a7 */ /* 0x000ea40008001108 */
[----:B-12---:R-:W-:Y:S05]  /*1a10*/  @!P0 BRA `(.L_x_57) ;  /* 0x0000000c00888947 */ /* 0x006fea0003800000 */
.L_x_71:
[----:B------:R-:W-:Y:S05]  /*1a20*/  BRA.U UP0, `(.L_x_58) ;  /* 0x00000001004c7547 */ /* 0x000fea000b800000 */
[----:B------:R-:W-:Y:S02]  /*1a30*/  USHF.R.U32.HI UR4, URZ, 0x4, UR8 ;  /* 0x00000004ff047899 */ /* 0x000fe40008011608 */
[----:B------:R-:W-:Y:S02]  /*1a40*/  USHF.R.U32.HI UR6, URZ, 0x4, UR16 ;  /* 0x00000004ff067899 */ /* 0x000fe40008011610 */
[----:B------:R-:W-:Y:S02]  /*1a50*/  USGXT.U32 UR4, UR4, 0xe ;  /* 0x0000000e0404789a */ /* 0x000fe40008000000 */
[----:B------:R-:W-:Y:S01]  /*1a60*/  USGXT.U32 UR6, UR6, 0xe ;  /* 0x0000000e0606789a */ /* 0x000fe20008000000 */
[----:B------:R-:W-:Y:S01]  /*1a70*/  UMOV UR10, 0xfffffffe ;  /* 0xfffffffe000a7882 */ /* 0x000fe20000000000 */
[----:B------:R-:W-:Y:S01]  /*1a80*/  UMOV UR11, 0x7fffbfdf ;  /* 0x7fffbfdf000b7882 */ /* 0x000fe20000000000 */
[----:B------:R-:W-:Y:S01]  /*1a90*/  UMOV UR5, URZ ;  /* 0x000000ff00057c82 */ /* 0x000fe20008000000 */
[----:B------:R-:W-:Y:S01]  /*1aa0*/  UMOV UR7, URZ ;  /* 0x000000ff00077c82 */ /* 0x000fe20008000000 */
[----:B------:R-:W-:-:S02]  /*1ab0*/  UIADD3.64 UR16, UPT, UPT, UR4, -UR10, URZ ;  /* 0x8000000a04107297 */ /* 0x000fc4000fffe0ff */
[----:B------:R-:W-:Y:S01]  /*1ac0*/  UIADD3.64 UR10, UPT, UPT, UR6, -UR10, URZ ;  /* 0x8000000a060a7297 */ /* 0x000fe2000fffe0ff */
[----:B------:R-:W-:Y:S01]  /*1ad0*/  UMOV UR28, 0x0 ;  /* 0x00000000001c7882 */ /* 0x000fe20000000000 */
[----:B------:R-:W-:Y:S01]  /*1ae0*/  UMOV UR29, 0x8200010 ;  /* 0x08200010001d7882 */ /* 0x000fe20000000000 */
[----:B------:R-:W-:Y:S01]  /*1af0*/  UMOV UR5, 0x80004020 ;  /* 0x8000402000057882 */ /* 0x000fe20000000000 */
[----:B------:R-:W-:Y:S01]  /*1b00*/  UMOV UR7, 0x80004020 ;  /* 0x8000402000077882 */ /* 0x000fe20000000000 */
[----:B------:R-:W-:Y:S01]  /*1b10*/  UMOV UR30, 0x0 ;  /* 0x00000000001e7882 */ /* 0x000fe20000000000 */
[----:B------:R-:W-:Y:S01]  /*1b20*/  UMOV UR31, 0x8200010 ;  /* 0x08200010001f7882 */ /* 0x000fe20000000000 */
[----:B------:R1:W-:Y:S02]  /*1b30*/  UTCQMMA gdesc[UR4], gdesc[UR6], tmem[UR23], tmem[UR28], idesc[UR29], !UPT ;  /* 0x00ff1c06040075ea */ /* 0x0003e4000f800317 */
[----:B------:R1:W-:Y:S01]  /*1b40*/  UTCQMMA gdesc[UR16], gdesc[UR10], tmem[UR23], tmem[UR30], idesc[UR31], UPT ;  /* 0x00ff1e0a100075ea */ /* 0x0003e2000b800317 */
[----:B------:R-:W-:-:S02]  /*1b50*/  NOP ;  /* 0x0000000000007918 */ /* 0x000fc40000000000 */
.L_x_58:
[----:B------:R-:W-:Y:S01]  /*1b60*/  ELECT P0, URZ, PT ;  /* 0x0000000000ff782f */ /* 0x000fe20003800000 */
[----:B-1----:R-:W-:Y:S01]  /*1b70*/  UMOV UR4, UR12 ;  /* 0x0000000c00047c82 */ /* 0x002fe20008000000 */
[----:B------:R-:W-:Y:S02]  /*1b80*/  UMOV UR5, URZ ;  /* 0x000000ff00057c82 */ /* 0x000fe40008000000 */
[----:B------:R-:W-:-:S13]  /*1b90*/  ISETP.LT.U32.AND P0, PT, R68, 0x20, P0 ;  /* 0x000000204400780c */ /* 0x000fda0000701070 */
[----:B------:R-:W-:Y:S01]  /*1ba0*/  VOTEU.ANY UP0, P0 ;  /* 0x0000000000ff7886 */ /* 0x000fe20000000100 */
[----:B------:R-:W-:Y:S01]  /*1bb0*/  VOTEU.ANY UP1, P0 ;  /* 0x0000000000ff7886 */ /* 0x000fe20000020100 */
[----:B------:R-:W-:-:S03]  /*1bc0*/  ISETP.GE.U32.AND P0, PT, R10, 0x41, PT ;  /* 0x000000410a00780c */ /* 0x000fc60003f06070 */
[----:B------:R-:W-:Y:S02]  /*1bd0*/  @UP0 UMOV UR4, UR4 ;  /* 0x0000000400040c82 */ /* 0x000fe40008000000 */
[----:B------:R1:W-:Y:S01]  /*1be0*/  @UP1 UTCBAR [UR4], URZ ;  /* 0x000000ff040013e9 */ /* 0x0003e200080000ff */
[----:B------:R-:W-:Y:S06]  /*1bf0*/  BAR.SYNC.DEFER_BLOCKING 0x0 ;  /* 0x0000000000007b1d */ /* 0x000fec0000010000 */
[----:B------:R-:W2:Y:S02]  /*1c00*/  SYNCS.PHASECHK.TRANS64.TRYWAIT P1, [UR8+0x8010], RZ ;  /* 0x008010ffff0075a7 */ /* 0x000ea40008021108 */
[----:B-12---:R-:W-:Y:S05]  /*1c10*/  @!P1 BRA `(.L_x_59) ;  /* 0x0000000c00149947 */ /* 0x006fea0003800000 */
.L_x_72:
[----:B------:R-:W-:Y:S01]  /*1c20*/  UMOV UR4, URZ ;  /* 0x000000ff00047c82 */ /* 0x000fe20008000000 */
[----:B------:R-:W-:Y:S05]  /*1c30*/  @!P0 BRA `(.L_x_56) ;  /* 0x00000004001c8947 */ /* 0x000fea0003800000 */
[----:B------:R-:W1:Y:S01]  /*1c40*/  LDCU UR29, c[0x0][0x3a0] ;  /* 0x00007400ff1d77ac */ /* 0x000e620008000800 */
[----:B------:R-:W-:Y:S01]  /*1c50*/  UMOV UR9, 0x1 ;  /* 0x0000000100097882 */ /* 0x000fe20000000000 */
[----:B------:R-:W-:-:S05]  /*1c60*/  UMOV UR14, 0x40 ;  /* 0x00000040000e7882 */ /* 0x000fca0000000000 */
.L_x_63:
[----:B------:R-:W-:Y:S01]  /*1c70*/  BAR.SYNC.DEFER_BLOCKING 0x0 ;  /* 0x0000000000007b1d */ /* 0x000fe20000010000 */
[----:B------:R-:W-:Y:S01]  /*1c80*/  ULEA UR28, UR9, UR8, 0x3 ;  /* 0x00000008091c7291 */ /* 0x000fe2000f8e18ff */
[----:B------:R-:W-:Y:S01]  /*1c90*/  @!P3 IMAD.MOV.U32 R2, RZ, RZ, 0x4000 ;  /* 0x00004000ff02b424 */ /* 0x000fe200078e00ff */
[----:B------:R-:W-:Y:S01]  /*1ca0*/  ELECT P1, URZ, PT ;  /* 0x0000000000ff782f */ /* 0x000fe20003820000 */
[----:B------:R-:W-:-:S03]  /*1cb0*/  ULEA UR12, UR9, UR8, 0xd ;  /* 0x00000008090c7291 */ /* 0x000fc6000f8e68ff */
[----:B------:R-:W-:Y:S02]  /*1cc0*/  ISETP.LT.U32.AND P1, PT, R68, 0x20, P1 ;  /* 0x000000204400780c */ /* 0x000fe40000f21070 */
[----:B------:R-:W-:Y:S01]  /*1cd0*/  ELECT P0, URZ, PT ;  /* 0x0000000000ff782f */ /* 0x000fe20003800000 */
[----:B------:R-:W-:-:S03]  /*1ce0*/  UIADD3 UR16, UPT, UPT, UR12, 0x4000, URZ ;  /* 0x000040000c107890 */ /* 0x000fc6000fffe0ff */
[----:B------:R-:W-:Y:S01]  /*1cf0*/  ISETP.LT.U32.AND P0, PT, R68, 0x20, P0 ;  /* 0x000000204400780c */ /* 0x000fe20000701070 */
[----:B------:R-:W-:Y:S01]  /*1d00*/  UMOV UR18, UR14 ;  /* 0x0000000e00127c82 */ /* 0x000fe20008000000 */
[----:B------:R-:W-:-:S05]  /*1d10*/  USHF.L.U32 UR5, UR4, 0x1f, URZ ;  /* 0x0000001f04057899 */ /* 0x000fca00080006ff */
[----:B------:R-:W-:Y:S01]  /*1d20*/  VOTEU.ANY UP0, P1 ;  /* 0x0000000000ff7886 */ /* 0x000fe20000800100 */
[----:B------:R2:W-:Y:S01]  /*1d30*/  @!P3 SYNCS.ARRIVE.TRANS64 RZ, [UR28+0x8000], R2 ;  /* 0x00800002ffffb9a7 */ /* 0x0005e2000800001c */
[----:B------:R4:W-:Y:S06]  /*1d40*/  MEMBAR.ALL.CTA ;  /* 0x0000000000007992 */ /* 0x0009ec0000008000 */
[----:B----4-:R-:W4:Y:S01]  /*1d50*/  FENCE.VIEW.ASYNC.S ;  /* 0x00000000000073c6 */ /* 0x010f220000000000 */
[----:B------:R-:W-:Y:S01]  /*1d60*/  @UP0 UIADD3 UR13, UPT, UPT, UR28, 0x8000, URZ ;  /* 0x000080001c0d0890 */ /* 0x000fe2000fffe0ff */
[----:B----4-:R-:W-:Y:S01]  /*1d70*/  VOTEU.ANY UP0, P1 ;  /* 0x0000000000ff7886 */ /* 0x010fe20000800100 */
[----:B------:R-:W-:Y:S01]  /*1d80*/  VOTEU.ANY UP1, P0 ;  /* 0x0000000000ff7886 */ /* 0x000fe20000020100 */
[----:B--2---:R-:W-:-:S04]  /*1d90*/  IMAD.U32 R2, RZ, RZ, UR5 ;  /* 0x00000005ff027e24 */ /* 0x004fc8000f8e00ff */
[----:B------:R-:W-:Y:S01]  /*1da0*/  @UP1 UIADD3 UR17, UPT, UPT, UR28, 0x8000, URZ ;  /* 0x000080001c111890 */ /* 0x000fe2000fffe0ff */
[----:B------:R-:W-:Y:S01]  /*1db0*/  VOTEU.ANY UP1, P0 ;  /* 0x0000000000ff7886 */ /* 0x000fe20000020100 */
[----:B------:R-:W-:Y:S06]  /*1dc0*/  BAR.SYNC.DEFER_BLOCKING 0x0 ;  /* 0x0000000000007b1d */ /* 0x000fec0000010000 */
[----:B------:R2:W-:Y:S01]  /*1dd0*/  @UP0 UTMALDG.2D [UR12], [UR24] ;  /* 0x0000000c180005b4 */ /* 0x0005e20008008000 */
[----:B------:R-:W-:Y:S01]  /*1de0*/  UISETP.NE.U32.AND UP0, UPT, UR22, URZ, UPT ;  /* 0x000000ff1600728c */ /* 0x000fe2000bf05070 */
[----:B------:R-:W-:Y:S06]  /*1df0*/  BAR.SYNC.DEFER_BLOCKING 0x0 ;  /* 0x0000000000007b1d */ /* 0x000fec0000010000 */
[----:B------:R2:W-:Y:S02]  /*1e00*/  @UP1 UTMALDG.2D [UR16], [UR26] ;  /* 0x000000101a0015b4 */ /* 0x0005e40008008000 */
[----:B------:R-:W-:Y:S06]  /*1e10*/  BAR.SYNC.DEFER_BLOCKING 0x0 ;  /* 0x0000000000007b1d */ /* 0x000fec0000010000 */
[----:B------:R-:W4:Y:S02]  /*1e20*/  SYNCS.PHASECHK.TRANS64.TRYWAIT P0, [UR28+0x8000], R2 ;  /* 0x00800002ff0075a7 */ /* 0x000f24000800111c */
[----:B--2-4-:R-:W-:Y:S05]  /*1e30*/  @!P0 BRA `(.L_x_60) ;  /* 0x0000000800988947 */ /* 0x014fea0003800000 */
.L_x_73:
[----:B------:R-:W-:Y:S05]  /*1e40*/  BRA.U UP0, `(.L_x_61) ;  /* 0x00000001004c7547 */ /* 0x000fea000b800000 */
[----:B------:R-:W-:Y:S02]  /*1e50*/  USHF.R.U32.HI UR10, URZ, 0x4, UR12 ;  /* 0x00000004ff0a7899 */ /* 0x000fe4000801160c */
[----:B------:R-:W-:Y:S02]  /*1e60*/  USHF.R.U32.HI UR12, URZ, 0x4, UR16 ;  /* 0x00000004ff0c7899 */ /* 0x000fe40008011610 */
[----:B------:R-:W-:Y:S02]  /*1e70*/  USGXT.U32 UR10, UR10, 0xe ;  /* 0x0000000e0a0a789a */ /* 0x000fe40008000000 */
[----:B------:R-:W-:Y:S02]  /*1e80*/  USGXT.U32 UR12, UR12, 0xe ;  /* 0x0000000e0c0c789a */ /* 0x000fe40008000000 */
[----:B------:R-:W-:Y:S02]  /*1e90*/  UIADD3 UR16, UP0, UPT, UR10, 0x2, URZ ;  /* 0x000000020a107890 */ /* 0x000fe4000ff1e0ff */
[----:B------:R-:W-:Y:S01]  /*1ea0*/  UIADD3 UR30, UP1, UPT, UR12, 0x2, URZ ;  /* 0x000000020c1e7890 */ /* 0x000fe2000ff3e0ff */
[----:B------:R-:W-:Y:S01]  /*1eb0*/  UMOV UR5, URZ ;  /* 0x000000ff00057c82 */ /* 0x000fe20008000000 */
[----:B------:R-:W-:Y:S01]  /*1ec0*/  UMOV UR6, URZ ;  /* 0x000000ff00067c82 */ /* 0x000fe20008000000 */
[----:B------:R-:W-:-:S02]  /*1ed0*/  UIADD3.X UR17, UPT, UPT, UR5, -0x7fffbfe0, URZ, UP0, !UPT ;  /* 0x8000402005117890 */ /* 0x000fc400087fe4ff */
[----:B------:R-:W-:Y:S01]  /*1ee0*/  UIADD3.X UR31, UPT, UPT, UR6, -0x7fffbfe0, URZ, UP1, !UPT ;  /* 0x80004020061f7890 */ /* 0x000fe20008ffe4ff */
[----:B------:R-:W-:Y:S01]  /*1ef0*/  UMOV UR32, 0x0 ;  /* 0x0000000000207882 */ /* 0x000fe20000000000 */
[----:B------:R-:W-:Y:S01]  /*1f00*/  UMOV UR33, 0x8200010 ;  /* 0x0820001000217882 */ /* 0x000fe20000000000 */
[----:B------:R-:W-:Y:S01]  /*1f10*/  UMOV UR11, 0x80004020 ;  /* 0x80004020000b7882 */ /* 0x000fe20000000000 */
[----:B------:R-:W-:Y:S01]  /*1f20*/  UMOV UR13, 0x80004020 ;  /* 0x80004020000d7882 */ /* 0x000fe20000000000 */
[----:B------:R-:W-:Y:S01]  /*1f30*/  UMOV UR6, 0x0 ;  /* 0x0000000000067882 */ /* 0x000fe20000000000 */
[----:B------:R-:W-:Y:S01]  /*1f40*/  UMOV UR7, 0x8200010 ;  /* 0x0820001000077882 */ /* 0x000fe20000000000 */
[----:B------:R2:W-:Y:S02]  /*1f50*/  UTCQMMA gdesc[UR10], gdesc[UR12], tmem[UR23], tmem[UR32], idesc[UR33], UPT ;  /* 0x00ff200c0a0075ea */ /* 0x0005e4000b800317 */
[----:B------:R2:W-:Y:S01]  /*1f60*/  UTCQMMA gdesc[UR16], gdesc[UR30], tmem[UR23], tmem[UR6], idesc[UR7], UPT ;  /* 0x00ff061e100075ea */ /* 0x0005e2000b800317 */
[----:B------:R-:W-:-:S02]  /*1f70*/  NOP ;  /* 0x0000000000007918 */ /* 0x000fc40000000000 */
.L_x_61:
[----:B------:R-:W-:Y:S01]  /*1f80*/  ELECT P0, URZ, PT ;  /* 0x0000000000ff782f */ /* 0x000fe20003800000 */
[----:B--2---:R-:W-:-:S03]  /*1f90*/  UIADD3 UR6, UPT, UPT, UR28, 0x8010, URZ ;  /* 0x000080101c067890 */ /* 0x004fc6000fffe0ff */
[----:B------:R-:W-:Y:S01]  /*1fa0*/  ISETP.LT.U32.AND P0, PT, R68, 0x20, P0 ;  /* 0x000000204400780c */ /* 0x000fe20000701070 */
[----:B------:R-:W-:-:S12]  /*1fb0*/  UMOV UR7, URZ ;  /* 0x000000ff00077c82 */ /* 0x000fd80008000000 */
[----:B------:R-:W-:Y:S01]  /*1fc0*/  VOTEU.ANY UP0, P0 ;  /* 0x0000000000ff7886 */ /* 0x000fe20000000100 */
[----:B------:R-:W-:-:S04]  /*1fd0*/  VOTEU.ANY UP1, P0 ;  /* 0x0000000000ff7886 */ /* 0x000fc80000020100 */
[----:B------:R-:W-:Y:S02]  /*1fe0*/  @UP0 UMOV UR6, UR6 ;  /* 0x0000000600060c82 */ /* 0x000fe40008000000 */
[----:B------:R2:W-:Y:S01]  /*1ff0*/  @UP1 UTCBAR [UR6], URZ ;  /* 0x000000ff060013e9 */ /* 0x0005e200080000ff */
[----:B------:R-:W-:Y:S06]  /*2000*/  BAR.SYNC.DEFER_BLOCKING 0x0 ;  /* 0x0000000000007b1d */ /* 0x000fec0000010000 */
[----:B------:R-:W4:Y:S02]  /*2010*/  SYNCS.PHASECHK.TRANS64.TRYWAIT P0, [UR28+0x8010], R2 ;  /* 0x00801002ff0075a7 */ /* 0x000f24000800111c */
[----:B--2-4-:R-:W-:Y:S05]  /*2020*/  @!P0 BRA `(.L_x_62) ;  /* 0x0000000800288947 */ /* 0x014fea0003800000 */
.L_x_74:
[----:B------:R-:W-:Y:S02]  /*2030*/  UIADD3 UR9, UPT, UPT, UR9, 0x1, URZ ;  /* 0x0000000109097890 */ /* 0x000fe4000fffe0ff */
[----:B------:R-:W-:Y:S02]  /*2040*/  UIADD3 UR14, UPT, UPT, UR14, 0x40, URZ ;  /* 0x000000400e0e7890 */ /* 0x000fe4000fffe0ff */
[----:B------:R-:W-:-:S04]  /*2050*/  UISETP.NE.U32.AND UP0, UPT, UR9, 0x2, UPT ;  /* 0x000000020900788c */ /* 0x000fc8000bf05070 */
[----:B------:R-:W-:Y:S02]  /*2060*/  USEL UR5, URZ, 0x1, UP0 ;  /* 0x00000001ff057887 */ /* 0x000fe40008000000 */
[----:B------:R-:W-:Y:S02]  /*2070*/  USEL UR9, UR9, URZ, UP0 ;  /* 0x000000ff09097287 */ /* 0x000fe40008000000 */
[----:B-1----:R-:W-:Y:S02]  /*2080*/  UISETP.GE.AND UP0, UPT, UR14, UR29, UPT ;  /* 0x0000001d0e00728c */ /* 0x002fe4000bf06270 */
[----:B------:R-:W-:-:S07]  /*2090*/  ULOP3.LUT UR4, UR4, UR5, URZ, 0x3c, !UPT ;  /* 0x0000000504047292 */ /* 0x000fce000f8e3cff */
[----:B------:R-:W-:Y:S05]  /*20a0*/  BRA.U !UP0, `(.L_x_63) ;  /* 0xfffffff908f07547 */ /* 0x000fea000b83ffff */
.L_x_56:
[----:B----45:R-:W-:Y:S06]  /*20b0*/  BAR.SYNC.DEFER_BLOCKING 0x0 ;  /* 0x0000000000007b1d */ /* 0x030fec0000010000 */
[----:B------:R-:W-:Y:S04]  /*20c0*/  BSSY.RECONVERGENT B4, `(.L_x_64) ;  /* 0x0000004000047945 */ /* 0x000fe80003800200 */
[----:B------:R-:W-:Y:S05]  /*20d0*/  @P3 BRA `(.L_x_65) ;  /* 0x0000000000083947 */ /* 0x000fea0003800000 */
[----:B------:R-:W1:Y:S02]  /*20e0*/  SYNCS.CCTL.IV [UR8+0x8000] ;  /* 0x00800000ff0079b1 */ /* 0x000e640008000008 */
[----:B-1----:R-:W1:Y:S02]  /*20f0*/  SYNCS.CCTL.IV [UR8+0x8010] ;  /* 0x00801000ff0079b1 */ /* 0x002e640008000008 */
.L_x_65:
[----:B------:R-:W-:Y:S05]  /*2100*/  BSYNC.RECONVERGENT B4 ;  /* 0x0000000000047941 */ /* 0x000fea0003800200 */
.L_x_64:
[----:B-1----:R-:W-:Y:S06]  /*2110*/  BAR.SYNC.DEFER_BLOCKING 0x0 ;  /* 0x0000000000007b1d */ /* 0x002fec0000010000 */
[----:B------:R-:W-:Y:S04]  /*2120*/  BSSY.RECONVERGENT B4, `(.L_x_66) ;  /* 0x0000004000047945 */ /* 0x000fe80003800200 */
[----:B------:R-:W-:Y:S05]  /*2130*/  @P3 BRA `(.L_x_67) ;  /* 0x0000000000083947 */ /* 0x000fea0003800000 */
[----:B------:R-:W1:Y:S02]  /*2140*/  SYNCS.CCTL.IV [UR8+0x8008] ;  /* 0x00800800ff0079b1 */ /* 0x000e640008000008 */
[----:B-1----:R-:W1:Y:S02]  /*2150*/  SYNCS.CCTL.IV [UR8+0x8018] ;  /* 0x00801800ff0079b1 */ /* 0x002e640008000008 */
.L_x_67:
[----:B------:R-:W-:Y:S05]  /*2160*/  BSYNC.RECONVERGENT B4 ;  /* 0x0000000000047941 */ /* 0x000fea0003800200 */
.L_x_66:
[----:B------:R-:W-:Y:S01]  /*2170*/  USHF.L.U32 UR4, UR22, 0x15, URZ ;  /* 0x0000001516047899 */ /* 0x000fe200080006ff */
[C---:B------:R-:W-:Y:S01]  /*2180*/  IMAD.SHL.U32 R2, R0.reuse, 0x10, RZ ;  /* 0x0000001000027824 */ /* 0x040fe200078e00ff */
[----:B------:R-:W-:Y:S01]  /*2190*/  USHF.L.U32 UR22, UR22, 0x4, URZ ;  /* 0x0000000416167899 */ /* 0x000fe200080006ff */
[----:B------:R-:W-:Y:S01]  /*21a0*/  SHF.R.U32.HI R3, RZ, 0x1, R0 ;  /* 0x00000001ff037819 */ /* 0x000fe20000011600 */
[----:B------:R-:W-:Y:S01]  /*21b0*/  ULOP3.LUT UR4, UR4, 0x600000, URZ, 0xc0, !UPT ;  /* 0x0060000004047892 */ /* 0x000fe2000f8ec0ff */
[----:B------:R-:W-:Y:S01]  /*21c0*/  IMAD.SHL.U32 R0, R0, 0x80, RZ ;  /* 0x0000008000007824 */ /* 0x000fe200078e00ff */
[----:B------:R-:W-:Y:S01]  /*21d0*/  ULOP3.LUT UR22, UR22, 0x40, URZ, 0xc0, !UPT ;  /* 0x0000004016167892 */ /* 0x000fe2000f8ec0ff */
[----:B------:R-:W-:Y:S02]  /*21e0*/  LOP3.LUT R2, R2, 0x70, RZ, 0xc0, !PT ;  /* 0x0000007002027812 */ /* 0x000fe400078ec0ff */
[----:B------:R-:W-:Y:S01]  /*21f0*/  ELECT P0, URZ, PT ;  /* 0x0000000000ff782f */ /* 0x000fe20003800000 */
[----:B------:R-:W-:Y:S01]  /*2200*/  UIADD3 UR4, UPT, UPT, UR22, UR4, UR23 ;  /* 0x0000000416047290 */ /* 0x000fe2000fffe017 */
[----:B------:R-:W-:Y:S01]  /*2210*/  LOP3.LUT R3, R2, 0x40, R3, 0x78, !PT ;  /* 0x0000004002037812 */ /* 0x000fe200078e7803 */
[----:B------:R-:W-:Y:S01]  /*2220*/  UMOV UR9, UR19 ;  /* 0x0000001300097c82 */ /* 0x000fe20008000000 */
[----:B------:R-:W-:Y:S01]  /*2230*/  ISETP.LT.U32.AND P0, PT, R68, 0x20, P0 ;  /* 0x000000204400780c */ /* 0x000fe20000701070 */
[----:B------:R-:W-:Y:S01]  /*2240*/  UMOV UR10, UR15 ;  /* 0x0000000f000a7c82 */ /* 0x000fe20008000000 */
[----:B------:R-:W-:-:S04]  /*2250*/  LOP3.LUT R0, R3, 0x3f80, R0, 0xf8, !PT ;  /* 0x00003f8003007812 */ /* 0x000fc800078ef800 */
[----:B---3--:R-:W2:Y:S01]  /*2260*/  LDTM.x64 R4, tmem[UR4] ;  /* 0x00000004000479ee */ /* 0x008ea20008340000 */
[C---:B------:R-:W-:Y:S01]  /*2270*/  LOP3.LUT R2, R0.reuse, 0x10, RZ, 0x3c, !PT ;  /* 0x0000001000027812 */ /* 0x040fe200078e3cff */
[----:B------:R-:W-:Y:S01]  /*2280*/  NOP ;  /* 0x0000000000007918 */ /* 0x000fe20000000000 */
[----:B------:R-:W-:-:S04]  /*2290*/  LOP3.LUT R3, R0, 0x20, RZ, 0x3c, !PT ;  /* 0x0000002000037812 */ /* 0x000fc800078e3cff */
[----:B--2---:R-:W-:Y:S01]  /*22a0*/  VOTEU.ANY UP1, P0 ;  /* 0x0000000000ff7886 */ /* 0x004fe20000020100 */
[----:B------:R-:W-:Y:S01]  /*22b0*/  VOTEU.ANY UP0, P0 ;  /* 0x0000000000ff7886 */ /* 0x000fe20000000100 */
[----:B------:R-:W-:Y:S02]  /*22c0*/  F2FP.SATFINITE.E4M3.F32.PACK_AB_MERGE_C R6, R7, R6, RZ ;  /* 0x000000060706723e */ /* 0x000fe400048070ff */
[----:B------:R-:W-:Y:S02]  /*22d0*/  F2FP.SATFINITE.E4M3.F32.PACK_AB_MERGE_C R10, R11, R10, RZ ;  /* 0x0000000a0b0a723e */ /* 0x000fe400048070ff */
[----:B------:R-:W-:Y:S02]  /*22e0*/  F2FP.SATFINITE.E4M3.F32.PACK_AB_MERGE_C R14, R15, R14, RZ ;  /* 0x0000000e0f0e723e */ /* 0x000fe400048070ff */
[----:B------:R-:W-:Y:S02]  /*22f0*/  F2FP.SATFINITE.E4M3.F32.PACK_AB_MERGE_C R7, R19, R18, RZ ;  /* 0x000000121307723e */ /* 0x000fe400048070ff */
[----:B------:R-:W-:-:S02]  /*2300*/  F2FP.SATFINITE.E4M3.F32.PACK_AB_MERGE_C R22, R23, R22, RZ ;  /* 0x000000161716723e */ /* 0x000fc400048070ff */
[----:B------:R-:W-:Y:S02]  /*2310*/  F2FP.SATFINITE.E4M3.F32.PACK_AB_MERGE_C R26, R27, R26, RZ ;  /* 0x0000001a1b1a723e */ /* 0x000fe400048070ff */
        /* <DEDUP_REMOVED lines=10> */
[----:B------:R-:W-:-:S02]  /*23c0*/  F2FP.SATFINITE.E4M3.F32.PACK_AB_MERGE_C R4, R5, R4, R6 ;  /* 0x000000040504723e */ /* 0x000fc40004807006 */
[----:B------:R-:W-:Y:S02]  /*23d0*/  F2FP.SATFINITE.E4M3.F32.PACK_AB_MERGE_C R5, R9, R8, R10 ;  /* 0x000000080905723e */ /* 0x000fe4000480700a */
[----:B------:R-:W-:Y:S02]  /*23e0*/  F2FP.SATFINITE.E4M3.F32.PACK_AB_MERGE_C R6, R13, R12, R14 ;  /* 0x0000000c0d06723e */ /* 0x000fe4000480700e */
[----:B------:R-:W-:Y:S02]  /*23f0*/  F2FP.SATFINITE.E4M3.F32.PACK_AB_MERGE_C R7, R17, R16, R7 ;  /* 0x000000101107723e */ /* 0x000fe40004807007 */
[----:B------:R-:W-:Y:S02]  /*2400*/  F2FP.SATFINITE.E4M3.F32.PACK_AB_MERGE_C R20, R21, R20, R22 ;  /* 0x000000141514723e */ /* 0x000fe40004807016 */
[----:B------:R-:W-:Y:S01]  /*2410*/  F2FP.SATFINITE.E4M3.F32.PACK_AB_MERGE_C R21, R25, R24, R26 ;  /* 0x000000181915723e */ /* 0x000fe2000480701a */
[----:B-1----:R1:W-:Y:S01]  /*2420*/  STS.128 [R0+UR8], R4 ;  /* 0x0000000400007988 */ /* 0x0023e20008000c08 */
[----:B------:R-:W-:-:S02]  /*2430*/  F2FP.SATFINITE.E4M3.F32.PACK_AB_MERGE_C R22, R29, R28, R30 ;  /* 0x0000001c1d16723e */ /* 0x000fc4000480701e */
[----:B------:R-:W-:Y:S02]  /*2440*/  F2FP.SATFINITE.E4M3.F32.PACK_AB_MERGE_C R23, R33, R32, R34 ;  /* 0x000000202117723e */ /* 0x000fe40004807022 */
[----:B------:R-:W-:Y:S02]  /*2450*/  F2FP.SATFINITE.E4M3.F32.PACK_AB_MERGE_C R36, R37, R36, R38 ;  /* 0x000000242524723e */ /* 0x000fe40004807026 */
[----:B------:R-:W-:Y:S01]  /*2460*/  F2FP.SATFINITE.E4M3.F32.PACK_AB_MERGE_C R37, R41, R40, R42 ;  /* 0x000000282925723e */ /* 0x000fe2000480702a */
[----:B------:R1:W-:Y:S01]  /*2470*/  STS.128 [R2+UR8], R20 ;  /* 0x0000001402007988 */ /* 0x0003e20008000c08 */
[----:B------:R-:W-:Y:S02]  /*2480*/  F2FP.SATFINITE.E4M3.F32.PACK_AB_MERGE_C R38, R45, R44, R46 ;  /* 0x0000002c2d26723e */ /* 0x000fe4000480702e */
[----:B------:R-:W-:Y:S02]  /*2490*/  F2FP.SATFINITE.E4M3.F32.PACK_AB_MERGE_C R39, R49, R48, R50 ;  /* 0x000000303127723e */ /* 0x000fe40004807032 */
[----:B------:R-:W-:-:S02]  /*24a0*/  F2FP.SATFINITE.E4M3.F32.PACK_AB_MERGE_C R52, R53, R52, R54 ;  /* 0x000000343534723e */ /* 0x000fc40004807036 */
[----:B------:R-:W-:Y:S01]  /*24b0*/  F2FP.SATFINITE.E4M3.F32.PACK_AB_MERGE_C R53, R57, R56, R58 ;  /* 0x000000383935723e */ /* 0x000fe2000480703a */
[----:B------:R1:W-:Y:S01]  /*24c0*/  STS.128 [R3+UR8], R36 ;  /* 0x0000002403007988 */ /* 0x0003e20008000c08 */
[----:B------:R-:W-:Y:S02]  /*24d0*/  F2FP.SATFINITE.E4M3.F32.PACK_AB_MERGE_C R54, R61, R60, R62 ;  /* 0x0000003c3d36723e */ /* 0x000fe4000480703e */
[----:B------:R-:W-:Y:S02]  /*24e0*/  F2FP.SATFINITE.E4M3.F32.PACK_AB_MERGE_C R55, R65, R64, R66 ;  /* 0x000000404137723e */ /* 0x000fe40004807042 */
[----:B------:R-:W-:-:S05]  /*24f0*/  LOP3.LUT R8, R0, 0x30, RZ, 0x3c, !PT ;  /* 0x0000003000087812 */ /* 0x000fca00078e3cff */
[----:B------:R1:W-:Y:S01]  /*2500*/  STS.128 [R8+UR8], R52 ;  /* 0x0000003408007988 */ /* 0x0003e20008000c08 */
[----:B------:R2:W-:Y:S06]  /*2510*/  MEMBAR.ALL.CTA ;  /* 0x0000000000007992 */ /* 0x0005ec0000008000 */
[----:B--2---:R-:W2:Y:S02]  /*2520*/  FENCE.VIEW.ASYNC.S ;  /* 0x00000000000073c6 */ /* 0x004ea40000000000 */
[----:B--2---:R-:W-:Y:S06]  /*2530*/  BAR.SYNC.DEFER_BLOCKING 0x0 ;  /* 0x0000000000007b1d */ /* 0x004fec0000010000 */
[----:B------:R1:W-:Y:S01]  /*2540*/  @UP1 UTMASTG.2D [UR8], [UR20] ;  /* 0x00000008140013b5 */ /* 0x0003e20008008000 */
[----:B------:R0:W-:Y:S01]  /*2550*/  UTMACMDFLUSH ;  /* 0x00000000000079b7 */ /* 0x0001e20000000000 */
[----:B------:R-:W-:-:S04]  /*2560*/  DEPBAR.LE SB0, 0x0 ;  /* 0x000080000000791a */ /* 0x000fc80000000000 */
[----:B------:R-:W-:Y:S08]  /*2570*/  BAR.SYNC.DEFER_BLOCKING 0x0 ;  /* 0x0000000000007b1d */ /* 0x000ff00000010000 */
[----:B------:R-:W-:Y:S06]  /*2580*/  BAR.SYNC.DEFER_BLOCKING 0x0 ;  /* 0x0000000000007b1d */ /* 0x000fec0000010000 */
[----:B-1----:R-:W-:Y:S05]  /*2590*/  @P2 BRA `(.L_x_68) ;  /* 0x0000000000a02947 */ /* 0x002fea0003800000 */
[----:B------:R-:W1:Y:S01]  /*25a0*/  S2UR UR5, SR_CgaCtaId ;  /* 0x00000000000579c3 */ /* 0x000e620000008800 */
[----:B------:R-:W-:Y:S01]  /*25b0*/  NOP ;  /* 0x0000000000007918 */ /* 0x000fe20000000000 */
[----:B------:R-:W-:Y:S01]  /*25c0*/  UMOV UR4, 0x50 ;  /* 0x0000005000047882 */ /* 0x000fe20000000000 */
[----:B------:R-:W-:Y:S02]  /*25d0*/  IMAD.U32 R0, RZ, RZ, UR23 ;  /* 0x00000017ff007e24 */ /* 0x000fe4000f8e00ff */
[----:B------:R-:W-:Y:S02]  /*25e0*/  IMAD.MOV.U32 R3, RZ, RZ, 0xf ;  /* 0x0000000fff037424 */ /* 0x000fe400078e00ff */
[----:B------:R-:W-:Y:S01]  /*25f0*/  IMAD.MOV.U32 R7, RZ, RZ, 0x1 ;  /* 0x00000001ff077424 */ /* 0x000fe200078e00ff */
[----:B------:R-:W-:-:S04]  /*2600*/  LOP3.LUT R0, R0, 0xffff, RZ, 0xc0, !PT ;  /* 0x0000ffff00007812 */ /* 0x000fc800078ec0ff */
[----:B------:R-:W-:-:S05]  /*2610*/  SHF.R.U32.HI R0, RZ, 0x5, R0 ;  /* 0x00000005ff007819 */ /* 0x000fca0000011600 */
[----:B------:R-:W-:Y:S01]  /*2620*/  VIADD R2, R0, 0x10 ;  /* 0x0000001000027836 */ /* 0x000fe20000000000 */
[----:B------:R-:W-:Y:S01]  /*2630*/  SHF.L.U32 R0, R3, R0, RZ ;  /* 0x0000000003007219 */ /* 0x000fe200000006ff */
[----:B-1----:R-:W-:-:S03]  /*2640*/  ULEA UR6, UR5, UR4, 0x18 ;  /* 0x0000000405067291 */ /* 0x002fc6000f8ec0ff */
[----:B------:R-:W-:-:S04]  /*2650*/  SHF.L.U32 R3, R7, R2, RZ ;  /* 0x0000000207037219 */ /* 0x000fc800000006ff */
[----:B------:R-:W-:Y:S02]  /*2660*/  LOP3.LUT R0, R3, R0, RZ, 0xfc, !PT ;  /* 0x0000000003007212 */ /* 0x000fe400078efcff */
[----:B------:R-:W1:Y:S02]  /*2670*/  LDS R5, [UR6] ;  /* 0x00000006ff057984 */ /* 0x000e640008000800 */
[C---:B------:R-:W-:Y:S02]  /*2680*/  LOP3.LUT R2, R0.reuse, 0xffff, RZ, 0xc0, !PT ;  /* 0x0000ffff00027812 */ /* 0x040fe400078ec0ff */
[----:B-1----:R-:W-:-:S04]  /*2690*/  LOP3.LUT R3, R0, 0xffff, R5, 0x80, !PT ;  /* 0x0000ffff00037812 */ /* 0x002fc800078e8005 */
[----:B------:R-:W-:-:S13]  /*26a0*/  ISETP.NE.AND P0, PT, R3, R2, PT ;  /* 0x000000020300720c */ /* 0x000fda0003f05270 */
[----:B------:R-:W-:Y:S05]  /*26b0*/  @P0 BRA `(.L_x_69) ;  /* 0x0000000000500947 */ /* 0x000fea0003800000 */
[----:B------:R-:W-:Y:S02]  /*26c0*/  SHF.R.U32.HI R5, RZ, 0x10, R5 ;  /* 0x00000010ff057819 */ /* 0x000fe40000011605 */
[----:B------:R-:W-:-:S04]  /*26d0*/  SHF.R.U32.HI R2, RZ, 0x10, R0 ;  /* 0x00000010ff027819 */ /* 0x000fc80000011600 */
[----:B------:R-:W-:-:S04]  /*26e0*/  LOP3.LUT R5, R5, R2, RZ, 0xc0, !PT ;  /* 0x0000000205057212 */ /* 0x000fc800078ec0ff */
[----:B------:R-:W-:-:S13]  /*26f0*/  ISETP.NE.AND P0, PT, R5, R2, PT ;  /* 0x000000020500720c */ /* 0x000fda0003f05270 */
[----:B------:R-:W-:Y:S05]  /*2700*/  @P0 BRA `(.L_x_70) ;  /* 0x0000000000300947 */ /* 0x000fea0003800000 */
[----:B------:R-:W-:Y:S01]  /*2710*/  R2UR UR4, R0 ;  /* 0x00000000000472ca */ /* 0x000fe200000e0000 */
[----:B------:R-:W-:Y:S01]  /*2720*/  VOTEU.ANY UR5, UPT, PT ;  /* 0x0000000000057886 */ /* 0x000fe200038e0100 */
[----:B------:R-:W1:Y:S01]  /*2730*/  S2R R0, SR_LANEID ;  /* 0x0000000000007919 */ /* 0x000e620000000000 */
[----:B------:R-:W-:-:S10]  /*2740*/  UFLO.U32 UR5, UR5 ;  /* 0x00000005000572bd */ /* 0x000fd400080e0000 */
[----:B------:R-:W-:-:S06]  /*2750*/  ULOP3.LUT UR4, URZ, UR4, URZ, 0x33, !UPT ;  /* 0x00000004ff047292 */ /* 0x000fcc000f8e33ff */
[----:B------:R-:W-:-:S04]  /*2760*/  IMAD.U32 R2, RZ, RZ, UR4 ;  /* 0x00000004ff027e24 */ /* 0x000fc8000f8e00ff */
[----:B------:R-:W2:Y:S02]  /*2770*/  REDUX UR7, R2 ;  /* 0x00000000020773c4 */ /* 0x000ea40000000000 */
[----:B------:R3:W-:Y:S01]  /*2780*/  UTCATOMSWS.AND URZ, UR4 ;  /* 0x0000000400ff79e3 */ /* 0x0007e20008000000 */
[----:B-1----:R-:W-:Y:S01]  /*2790*/  ISETP.EQ.U32.AND P0, PT, R0, UR5, PT ;  /* 0x0000000500007c0c */ /* 0x002fe2000bf02070 */
[----:B--2---:R-:W-:-:S12]  /*27a0*/  IMAD.U32 R0, RZ, RZ, UR7 ;  /* 0x00000007ff007e24 */ /* 0x004fd8000f8e00ff */
[----:B------:R3:W-:Y:S01]  /*27b0*/  @P0 ATOMS.AND RZ, [UR6], R0 ;  /* 0x00000000ffff098c */ /* 0x0007e2000a800006 */
[----:B------:R-:W-:Y:S05]  /*27c0*/  BRA `(.L_x_68) ;  /* 0x0000000000147947 */ /* 0x000fea0003800000 */
.L_x_70:
[----:B------:R-:W-:-:S07]  /*27d0*/  MOV R2, 0x27f0 ;  /* 0x000027f000027802 */ /* 0x000fce0000000f00 */
[----:B------:R-:W-:Y:S05]  /*27e0*/  CALL.REL.NOINC `($__internal_0_$__cuda_sm10x_tcgen05_guardrail_trap_col_being_dealloced_not_returned_by_alloc) ;  /* 0x0000000000447944 */ /* 0x000fea0003c00000 */
[----:B------:R-:W-:Y:S05]  /*27f0*/  BRA `(.L_x_68) ;  /* 0x0000000000087947 */ /* 0x000fea0003800000 */
.L_x_69:
[----:B------:R-:W-:-:S07]  /*2800*/  MOV R2, 0x2820 ;  /* 0x0000282000027802 */ /* 0x000fce0000000f00 */
[----:B------:R-:W-:Y:S05]  /*2810*/  CALL.REL.NOINC `($__internal_2_$__cuda_sm10x_tcgen05_guardrail_trap_unallocated_columns_being_dealloced) ;  /* 0x0000000000507944 */ /* 0x000fea0003c00000 */
.L_x_68:
[----:B------:R-:W-:Y:S01]  /*2820*/  NOP ;  /* 0x0000000000007918 */ /* 0x000fe20000000000 */
[----:B---3--:R-:W-:Y:S05]  /*2830*/  EXIT ;  /* 0x000000000000794d */ /* 0x008fea0003800000 */
.L_x_57:
[----:B------:R-:W1:Y:S02]  /*2840*/  SYNCS.PHASECHK.TRANS64.TRYWAIT P0, [UR8+0x8000], RZ ;  /* 0x008000ffff0075a7 */ /* 0x000e640008001108 */
[----:B-1----:R-:W-:Y:S05]  /*2850*/  @!P0 BRA `(.L_x_57) ;  /* 0xfffffffc00f88947 */ /* 0x002fea000383ffff */
[----:B------:R-:W-:Y:S05]  /*2860*/  BRA `(.L_x_71) ;  /* 0xfffffff0006c7947 */ /* 0x000fea000383ffff */
.L_x_59:
[----:B------:R-:W1:Y:S02]  /*2870*/  SYNCS.PHASECHK.TRANS64.TRYWAIT P1, [UR8+0x8010], RZ ;  /* 0x008010ffff0075a7 */ /* 0x000e640008021108 */
[----:B-1----:R-:W-:Y:S05]  /*2880*/  @!P1 BRA `(.L_x_59) ;  /* 0xfffffffc00f89947 */ /* 0x002fea000383ffff */
[----:B------:R-:W-:Y:S05]  /*2890*/  BRA `(.L_x_72) ;  /* 0xfffffff000e07947 */ /* 0x000fea000383ffff */
.L_x_60:
[----:B------:R-:W2:Y:S02]  /*28a0*/  SYNCS.PHASECHK.TRANS64.TRYWAIT P0, [UR28+0x8000], R2 ;  /* 0x00800002ff0075a7 */ /* 0x000ea4000800111c */
[----:B--2---:R-:W-:Y:S05]  /*28b0*/  @!P0 BRA `(.L_x_60) ;  /* 0xfffffffc00f88947 */ /* 0x004fea000383ffff */
[----:B------:R-:W-:Y:S05]  /*28c0*/  BRA `(.L_x_73) ;  /* 0xfffffff4005c7947 */ /* 0x000fea000383ffff */
.L_x_62:
[----:B------:R-:W2:Y:S02]  /*28d0*/  SYNCS.PHASECHK.TRANS64.TRYWAIT P0, [UR28+0x8010], R2 ;  /* 0x00801002ff0075a7 */ /* 0x000ea4000800111c */
[----:B--2---:R-:W-:Y:S05]  /*28e0*/  @!P0 BRA `(.L_x_62) ;  /* 0xfffffffc00f88947 */ /* 0x004fea000383ffff */
[----:B------:R-:W-:Y:S05]  /*28f0*/  BRA `(.L_x_74) ;  /* 0xfffffff400cc7947 */ /* 0x000fea000383ffff */
        .weak           $__internal_0_$__cuda_sm10x_tcgen05_guardrail_trap_col_being_dealloced_not_returned_by_alloc
        .type           $__internal_0_$__cuda_sm10x_tcgen05_guardrail_trap_col_being_dealloced_not_returned_by_alloc,@function
        .size           $__internal_0_$__cuda_sm10x_tcgen05_guardrail_trap_col_being_dealloced_not_returned_by_alloc,($__internal_1_$__cuda_sm10x_tcgen05_guardrail_trap_phase_invalid_during_alloc - $__internal_0_$__cuda_sm10x_tcgen05_guardrail_trap_col_being_dealloced_not_returned_by_alloc)
$__internal_0_$__cuda_sm10x_tcgen05_guardrail_trap_col_being_dealloced_not_returned_by_alloc:
[----:B------:R-:W-:Y:S05]  /*2900*/  BPT.TRAP 0x1 ;  /* 0x000000040000795c */ /* 0x000fea0000300000 */
[----:B------:R-:W-:-:S04]  /*2910*/  IMAD.MOV.U32 R3, RZ, RZ, 0x0 ;  /* 0x00000000ff037424 */ /* 0x000fc800078e00ff */
[----:B------:R-:W-:Y:S05]  /*2920*/  RET.REL.NODEC R2 `(gluon_tcgen05) ;  /* 0xffffffd402b47950 */ /* 0x000fea0003c3ffff */
        .weak           $__internal_1_$__cuda_sm10x_tcgen05_guardrail_trap_phase_invalid_during_alloc
        .type           $__internal_1_$__cuda_sm10x_tcgen05_guardrail_trap_phase_invalid_during_alloc,@function
        .size           $__internal_1_$__cuda_sm10x_tcgen05_guardrail_trap_phase_invalid_during_alloc,($__internal_2_$__cuda_sm10x_tcgen05_guardrail_trap_unallocated_columns_being_dealloced - $__internal_1_$__cuda_sm10x_tcgen05_guardrail_trap_phase_invalid_during_alloc)
$__internal_1_$__cuda_sm10x_tcgen05_guardrail_trap_phase_invalid_during_alloc:
[----:B------:R-:W-:Y:S05]  /*2930*/  BPT.TRAP 0x1 ;  /* 0x000000040000795c */ /* 0x000fea0000300000 */
[----:B------:R-:W-:-:S04]  /*2940*/  IMAD.MOV.U32 R3, RZ, RZ, 0x0 ;  /* 0x00000000ff037424 */ /* 0x000fc800078e00ff */
[----:B------:R-:W-:Y:S05]  /*2950*/  RET.REL.NODEC R2 `(gluon_tcgen05) ;  /* 0xffffffd402a87950 */ /* 0x000fea0003c3ffff */
        .weak           $__internal_2_$__cuda_sm10x_tcgen05_guardrail_trap_unallocated_columns_being_dealloced
        .type           $__internal_2_$__cuda_sm10x_tcgen05_guardrail_trap_unallocated_columns_being_dealloced,@function
        .size           $__internal_2_$__cuda_sm10x_tcgen05_guardrail_trap_unallocated_columns_being_dealloced,(.L_x_78 - $__internal_2_$__cuda_sm10x_tcgen05_guardrail_trap_unallocated_columns_being_dealloced)
$__internal_2_$__cuda_sm10x_tcgen05_guardrail_trap_unallocated_columns_being_dealloced:
[----:B------:R-:W-:Y:S05]  /*2960*/  BPT.TRAP 0x1 ;  /* 0x000000040000795c */ /* 0x000fea0000300000 */
[----:B------:R-:W-:-:S04]  /*2970*/  IMAD.MOV.U32 R3, RZ, RZ, 0x0 ;  /* 0x00000000ff037424 */ /* 0x000fc800078e00ff */
[----:B------:R-:W-:Y:S05]  /*2980*/  RET.REL.NODEC R2 `(gluon_tcgen05) ;  /* 0xffffffd4029c7950 */ /* 0x000fea0003c3ffff */
.L_x_75:
[----:B------:R-:W-:-:S00]  /*2990*/  BRA `(.L_x_75) ;  /* 0xfffffffc00fc7947 */ /* 0x000fc0000383ffff */
[----:B------:R-:W-:-:S00]  /*29a0*/  NOP ;  /* 0x0000000000007918 */ /* 0x000fc00000000000 */
        /* <DEDUP_REMOVED lines=13> */
.L_x_78:


//--------------------- .nv.shared.gluon_tcgen05  --------------------------
	.section	.nv.shared.gluon_tcgen05,"aw",@nobits
	.sectionflags	@""
	.align	16
	.zero		1024


//--------------------- .nv.shared.reserved.0     --------------------------
	.section	.nv.shared.reserved.0,"aw",@nobits
	.align	8
	.weak		__nv_reservedSMEM_offset_0_alias
	.size		__nv_reservedSMEM_offset_0_alias, 0, 64
	.other		__nv_reservedSMEM_offset_0_alias,@"STO_CUDA_RESERVED_SHARED STV_DEFAULT"
__nv_reservedSMEM_offset_0_alias:
	.zero		0
.nv.shared.reserved.0:
	.zero		64
	.weak		__nv_reservedSMEM_allocation_phase
	.type		__nv_reservedSMEM_allocation_phase,@object
	.size		__nv_reservedSMEM_allocation_phase,(.L_0 - __nv_reservedSMEM_allocation_phase)
__nv_reservedSMEM_allocation_phase:
	.zero		1
.L_0:
	.zero		7
	.weak		__nv_reservedSMEM_devtool_atexit_pc
	.type		__nv_reservedSMEM_devtool_atexit_pc,@object
	.size		__nv_reservedSMEM_devtool_atexit_pc,(__nv_reservedSMEM_allocation_mask - __nv_reservedSMEM_devtool_atexit_pc)
__nv_reservedSMEM_devtool_atexit_pc:
	.zero		8
	.weak		__nv_reservedSMEM_allocation_mask
	.type		__nv_reservedSMEM_allocation_mask,@object
	.size		__nv_reservedSMEM_allocation_mask,(.L_2 - __nv_reservedSMEM_allocation_mask)
__nv_reservedSMEM_allocation_mask:
	.zero		4
.L_2:


//--------------------- .nv.constant0.gluon_tcgen05 --------------------------
	.section	.nv.constant0.gluon_tcgen05,"a",@progbits
	.sectionflags	@""
	.align	4
.nv.constant0.gluon_tcgen05:
	.zero		976


//--------------------- SYMBOLS --------------------------

	.type		.nv.reservedSmem.offset0,@object
	.size		.nv.reservedSmem.offset0,0x4
	.type		.nv.reservedSmem.cap,@object
	.size		.nv.reservedSmem.cap,0x4
